//
// Generated by NVIDIA NVVM Compiler
//
// Compiler Build ID: CL-36424714
// Cuda compilation tools, release 13.0, V13.0.88
// Based on NVVM 20.0.0
//

.version 9.0
.target sm_100
.address_size 64

	// .globl	_Z23sgemm_warptiling_kernelILi128ELi128ELi8ELi64ELi32ELi8ELi4EEvPfPKfS2_iii
.extern .shared .align 16 .b8 smem[];

.visible .entry _Z23sgemm_warptiling_kernelILi128ELi128ELi8ELi64ELi32ELi8ELi4EEvPfPKfS2_iii(
	.param .u64 .ptr .align 1 _Z23sgemm_warptiling_kernelILi128ELi128ELi8ELi64ELi32ELi8ELi4EEvPfPKfS2_iii_param_0,
	.param .u64 .ptr .align 1 _Z23sgemm_warptiling_kernelILi128ELi128ELi8ELi64ELi32ELi8ELi4EEvPfPKfS2_iii_param_1,
	.param .u64 .ptr .align 1 _Z23sgemm_warptiling_kernelILi128ELi128ELi8ELi64ELi32ELi8ELi4EEvPfPKfS2_iii_param_2,
	.param .u32 _Z23sgemm_warptiling_kernelILi128ELi128ELi8ELi64ELi32ELi8ELi4EEvPfPKfS2_iii_param_3,
	.param .u32 _Z23sgemm_warptiling_kernelILi128ELi128ELi8ELi64ELi32ELi8ELi4EEvPfPKfS2_iii_param_4,
	.param .u32 _Z23sgemm_warptiling_kernelILi128ELi128ELi8ELi64ELi32ELi8ELi4EEvPfPKfS2_iii_param_5
)
{
	.reg .pred 	%p<3>;
	.reg .b32 	%r<146>;
	.reg .b32 	%f<907>;
	.reg .b64 	%rd<244>;

	ld.param.u64 	%rd8, [_Z23sgemm_warptiling_kernelILi128ELi128ELi8ELi64ELi32ELi8ELi4EEvPfPKfS2_iii_param_1];
	ld.param.u64 	%rd9, [_Z23sgemm_warptiling_kernelILi128ELi128ELi8ELi64ELi32ELi8ELi4EEvPfPKfS2_iii_param_2];
	ld.param.u32 	%r4, [_Z23sgemm_warptiling_kernelILi128ELi128ELi8ELi64ELi32ELi8ELi4EEvPfPKfS2_iii_param_5];
	cvta.to.global.u64 	%rd10, %rd8;
	cvta.to.global.u64 	%rd11, %rd9;
	mov.u32 	%r5, %ctaid.y;
	mul.lo.s32 	%r6, %r5, %r4;
	shl.b32 	%r7, %r6, 7;
	mul.wide.u32 	%rd12, %r7, 4;
	add.s64 	%rd243, %rd10, %rd12;
	mov.u32 	%r8, %ctaid.x;
	shl.b32 	%r9, %r8, 7;
	mul.wide.u32 	%rd13, %r9, 4;
	add.s64 	%rd242, %rd11, %rd13;
	setp.lt.s32 	%p1, %r4, 1;
	mov.f32 	%f843, 0f00000000;
	mov.f32 	%f844, %f843;
	mov.f32 	%f845, %f843;
	mov.f32 	%f846, %f843;
	mov.f32 	%f847, %f843;
	mov.f32 	%f848, %f843;
	mov.f32 	%f849, %f843;
	mov.f32 	%f850, %f843;
	mov.f32 	%f851, %f843;
	mov.f32 	%f852, %f843;
	mov.f32 	%f853, %f843;
	mov.f32 	%f854, %f843;
	mov.f32 	%f855, %f843;
	mov.f32 	%f856, %f843;
	mov.f32 	%f857, %f843;
	mov.f32 	%f858, %f843;
	mov.f32 	%f859, %f843;
	mov.f32 	%f860, %f843;
	mov.f32 	%f861, %f843;
	mov.f32 	%f862, %f843;
	mov.f32 	%f863, %f843;
	mov.f32 	%f864, %f843;
	mov.f32 	%f865, %f843;
	mov.f32 	%f866, %f843;
	mov.f32 	%f867, %f843;
	mov.f32 	%f868, %f843;
	mov.f32 	%f869, %f843;
	mov.f32 	%f870, %f843;
	mov.f32 	%f871, %f843;
	mov.f32 	%f872, %f843;
	mov.f32 	%f873, %f843;
	mov.f32 	%f874, %f843;
	mov.f32 	%f875, %f843;
	mov.f32 	%f876, %f843;
	mov.f32 	%f877, %f843;
	mov.f32 	%f878, %f843;
	mov.f32 	%f879, %f843;
	mov.f32 	%f880, %f843;
	mov.f32 	%f881, %f843;
	mov.f32 	%f882, %f843;
	mov.f32 	%f883, %f843;
	mov.f32 	%f884, %f843;
	mov.f32 	%f885, %f843;
	mov.f32 	%f886, %f843;
	mov.f32 	%f887, %f843;
	mov.f32 	%f888, %f843;
	mov.f32 	%f889, %f843;
	mov.f32 	%f890, %f843;
	mov.f32 	%f891, %f843;
	mov.f32 	%f892, %f843;
	mov.f32 	%f893, %f843;
	mov.f32 	%f894, %f843;
	mov.f32 	%f895, %f843;
	mov.f32 	%f896, %f843;
	mov.f32 	%f897, %f843;
	mov.f32 	%f898, %f843;
	mov.f32 	%f899, %f843;
	mov.f32 	%f900, %f843;
	mov.f32 	%f901, %f843;
	mov.f32 	%f902, %f843;
	mov.f32 	%f903, %f843;
	mov.f32 	%f904, %f843;
	mov.f32 	%f905, %f843;
	mov.f32 	%f906, %f843;
	@%p1 bra 	$L__BB0_3;
	mov.b32 	%r145, 0;
	mov.f32 	%f843, 0f00000000;
	mov.u32 	%r11, %tid.x;
	shr.u32 	%r12, %r11, 3;
	and.b32  	%r13, %r11, 7;
	mul.lo.s32 	%r15, %r13, 132;
$L__BB0_2:
	ld.param.u32 	%r144, [_Z23sgemm_warptiling_kernelILi128ELi128ELi8ELi64ELi32ELi8ELi4EEvPfPKfS2_iii_param_5];
	ld.param.u32 	%r142, [_Z23sgemm_warptiling_kernelILi128ELi128ELi8ELi64ELi32ELi8ELi4EEvPfPKfS2_iii_param_4];
	mad.lo.s32 	%r14, %r12, %r144, %r13;
	mul.wide.u32 	%rd14, %r14, 4;
	add.s64 	%rd15, %rd243, %rd14;
	ld.global.nc.f32 	%f195, [%rd15];
	add.s32 	%r16, %r12, %r15;
	shl.b32 	%r17, %r16, 2;
	mov.u32 	%r18, smem;
	add.s32 	%r19, %r18, %r17;
	st.shared.f32 	[%r19], %f195;
	add.s32 	%r20, %r11, 256;
	shr.u32 	%r21, %r20, 3;
	mad.lo.s32 	%r22, %r21, %r144, %r13;
	mul.wide.u32 	%rd16, %r22, 4;
	add.s64 	%rd17, %rd243, %rd16;
	ld.global.nc.f32 	%f196, [%rd17];
	add.s32 	%r23, %r21, %r15;
	shl.b32 	%r24, %r23, 2;
	add.s32 	%r25, %r18, %r24;
	st.shared.f32 	[%r25], %f196;
	add.s32 	%r26, %r11, 512;
	shr.u32 	%r27, %r26, 3;
	mad.lo.s32 	%r28, %r27, %r144, %r13;
	mul.wide.u32 	%rd18, %r28, 4;
	add.s64 	%rd19, %rd243, %rd18;
	ld.global.nc.f32 	%f197, [%rd19];
	add.s32 	%r29, %r27, %r15;
	shl.b32 	%r30, %r29, 2;
	add.s32 	%r31, %r18, %r30;
	st.shared.f32 	[%r31], %f197;
	add.s32 	%r32, %r11, 768;
	shr.u32 	%r33, %r32, 3;
	mad.lo.s32 	%r34, %r33, %r144, %r13;
	mul.wide.u32 	%rd20, %r34, 4;
	add.s64 	%rd21, %rd243, %rd20;
	ld.global.nc.f32 	%f198, [%rd21];
	add.s32 	%r35, %r33, %r15;
	shl.b32 	%r36, %r35, 2;
	add.s32 	%r37, %r18, %r36;
	st.shared.f32 	[%r37], %f198;
	shr.u32 	%r38, %r11, 7;
	and.b32  	%r39, %r11, 127;
	mad.lo.s32 	%r40, %r38, %r142, %r39;
	mul.wide.s32 	%rd22, %r40, 4;
	add.s64 	%rd23, %rd242, %rd22;
	ld.global.nc.f32 	%f199, [%rd23];
	add.s32 	%r41, %r18, 4224;
	shl.b32 	%r42, %r11, 2;
	add.s32 	%r43, %r41, %r42;
	st.shared.f32 	[%r43], %f199;
	shr.u32 	%r44, %r20, 7;
	mad.lo.s32 	%r45, %r44, %r142, %r39;
	mul.wide.s32 	%rd24, %r45, 4;
	add.s64 	%rd25, %rd242, %rd24;
	ld.global.nc.f32 	%f200, [%rd25];
	and.b32  	%r46, %r20, 1920;
	or.b32  	%r47, %r46, %r39;
	shl.b32 	%r48, %r47, 2;
	add.s32 	%r49, %r41, %r48;
	st.shared.f32 	[%r49], %f200;
	shr.u32 	%r50, %r26, 7;
	mad.lo.s32 	%r51, %r50, %r142, %r39;
	mul.wide.s32 	%rd26, %r51, 4;
	add.s64 	%rd27, %rd242, %rd26;
	ld.global.nc.f32 	%f201, [%rd27];
	and.b32  	%r52, %r26, 1920;
	or.b32  	%r53, %r52, %r39;
	shl.b32 	%r54, %r53, 2;
	add.s32 	%r55, %r41, %r54;
	st.shared.f32 	[%r55], %f201;
	shr.u32 	%r56, %r32, 7;
	mad.lo.s32 	%r57, %r56, %r142, %r39;
	mul.wide.s32 	%rd28, %r57, 4;
	add.s64 	%rd29, %rd242, %rd28;
	ld.global.nc.f32 	%f202, [%rd29];
	and.b32  	%r58, %r32, 1920;
	or.b32  	%r59, %r58, %r39;
	shl.b32 	%r60, %r59, 2;
	add.s32 	%r61, %r41, %r60;
	st.shared.f32 	[%r61], %f202;
	bar.sync 	0;
	shl.b32 	%r62, %r11, 1;
	and.b32  	%r63, %r62, 1792;
	shl.b32 	%r64, %r11, 3;
	and.b32  	%r65, %r64, 224;
	or.b32  	%r66, %r65, %r63;
	add.s32 	%r67, %r18, %r66;
	ld.shared.v4.f32 	{%f203, %f204, %f205, %f206}, [%r67];
	ld.shared.v4.f32 	{%f207, %f208, %f209, %f210}, [%r67+16];
	and.b32  	%r68, %r42, 384;
	shl.b32 	%r69, %r11, 5;
	and.b32  	%r70, %r69, 96;
	or.b32  	%r71, %r70, %r68;
	add.s32 	%r72, %r41, %r71;
	ld.shared.v4.f32 	{%f211, %f212, %f213, %f214}, [%r72];
	ld.shared.v4.f32 	{%f215, %f216, %f217, %f218}, [%r72+16];
	fma.rn.f32 	%f219, %f203, %f211, %f906;
	fma.rn.f32 	%f220, %f203, %f212, %f905;
	fma.rn.f32 	%f221, %f203, %f213, %f904;
	fma.rn.f32 	%f222, %f203, %f214, %f903;
	fma.rn.f32 	%f223, %f203, %f215, %f902;
	fma.rn.f32 	%f224, %f203, %f216, %f901;
	fma.rn.f32 	%f225, %f203, %f217, %f900;
	fma.rn.f32 	%f226, %f203, %f218, %f899;
	fma.rn.f32 	%f227, %f204, %f211, %f898;
	fma.rn.f32 	%f228, %f204, %f212, %f897;
	fma.rn.f32 	%f229, %f204, %f213, %f896;
	fma.rn.f32 	%f230, %f204, %f214, %f895;
	fma.rn.f32 	%f231, %f204, %f215, %f894;
	fma.rn.f32 	%f232, %f204, %f216, %f893;
	fma.rn.f32 	%f233, %f204, %f217, %f892;
	fma.rn.f32 	%f234, %f204, %f218, %f891;
	fma.rn.f32 	%f235, %f205, %f211, %f890;
	fma.rn.f32 	%f236, %f205, %f212, %f889;
	fma.rn.f32 	%f237, %f205, %f213, %f888;
	fma.rn.f32 	%f238, %f205, %f214, %f887;
	fma.rn.f32 	%f239, %f205, %f215, %f886;
	fma.rn.f32 	%f240, %f205, %f216, %f885;
	fma.rn.f32 	%f241, %f205, %f217, %f884;
	fma.rn.f32 	%f242, %f205, %f218, %f883;
	fma.rn.f32 	%f243, %f206, %f211, %f882;
	fma.rn.f32 	%f244, %f206, %f212, %f881;
	fma.rn.f32 	%f245, %f206, %f213, %f880;
	fma.rn.f32 	%f246, %f206, %f214, %f879;
	fma.rn.f32 	%f247, %f206, %f215, %f878;
	fma.rn.f32 	%f248, %f206, %f216, %f877;
	fma.rn.f32 	%f249, %f206, %f217, %f876;
	fma.rn.f32 	%f250, %f206, %f218, %f875;
	fma.rn.f32 	%f251, %f207, %f211, %f874;
	fma.rn.f32 	%f252, %f207, %f212, %f873;
	fma.rn.f32 	%f253, %f207, %f213, %f872;
	fma.rn.f32 	%f254, %f207, %f214, %f871;
	fma.rn.f32 	%f255, %f207, %f215, %f870;
	fma.rn.f32 	%f256, %f207, %f216, %f869;
	fma.rn.f32 	%f257, %f207, %f217, %f868;
	fma.rn.f32 	%f258, %f207, %f218, %f867;
	fma.rn.f32 	%f259, %f208, %f211, %f866;
	fma.rn.f32 	%f260, %f208, %f212, %f865;
	fma.rn.f32 	%f261, %f208, %f213, %f864;
	fma.rn.f32 	%f262, %f208, %f214, %f863;
	fma.rn.f32 	%f263, %f208, %f215, %f862;
	fma.rn.f32 	%f264, %f208, %f216, %f861;
	fma.rn.f32 	%f265, %f208, %f217, %f860;
	fma.rn.f32 	%f266, %f208, %f218, %f859;
	fma.rn.f32 	%f267, %f209, %f211, %f858;
	fma.rn.f32 	%f268, %f209, %f212, %f857;
	fma.rn.f32 	%f269, %f209, %f213, %f856;
	fma.rn.f32 	%f270, %f209, %f214, %f855;
	fma.rn.f32 	%f271, %f209, %f215, %f854;
	fma.rn.f32 	%f272, %f209, %f216, %f853;
	fma.rn.f32 	%f273, %f209, %f217, %f852;
	fma.rn.f32 	%f274, %f209, %f218, %f851;
	fma.rn.f32 	%f275, %f210, %f211, %f850;
	fma.rn.f32 	%f276, %f210, %f212, %f849;
	fma.rn.f32 	%f277, %f210, %f213, %f848;
	fma.rn.f32 	%f278, %f210, %f214, %f847;
	fma.rn.f32 	%f279, %f210, %f215, %f846;
	fma.rn.f32 	%f280, %f210, %f216, %f845;
	fma.rn.f32 	%f281, %f210, %f217, %f844;
	fma.rn.f32 	%f282, %f210, %f218, %f843;
	ld.shared.v4.f32 	{%f283, %f284, %f285, %f286}, [%r67+528];
	ld.shared.v4.f32 	{%f287, %f288, %f289, %f290}, [%r67+544];
	ld.shared.v4.f32 	{%f291, %f292, %f293, %f294}, [%r72+512];
	ld.shared.v4.f32 	{%f295, %f296, %f297, %f298}, [%r72+528];
	fma.rn.f32 	%f299, %f283, %f291, %f219;
	fma.rn.f32 	%f300, %f283, %f292, %f220;
	fma.rn.f32 	%f301, %f283, %f293, %f221;
	fma.rn.f32 	%f302, %f283, %f294, %f222;
	fma.rn.f32 	%f303, %f283, %f295, %f223;
	fma.rn.f32 	%f304, %f283, %f296, %f224;
	fma.rn.f32 	%f305, %f283, %f297, %f225;
	fma.rn.f32 	%f306, %f283, %f298, %f226;
	fma.rn.f32 	%f307, %f284, %f291, %f227;
	fma.rn.f32 	%f308, %f284, %f292, %f228;
	fma.rn.f32 	%f309, %f284, %f293, %f229;
	fma.rn.f32 	%f310, %f284, %f294, %f230;
	fma.rn.f32 	%f311, %f284, %f295, %f231;
	fma.rn.f32 	%f312, %f284, %f296, %f232;
	fma.rn.f32 	%f313, %f284, %f297, %f233;
	fma.rn.f32 	%f314, %f284, %f298, %f234;
	fma.rn.f32 	%f315, %f285, %f291, %f235;
	fma.rn.f32 	%f316, %f285, %f292, %f236;
	fma.rn.f32 	%f317, %f285, %f293, %f237;
	fma.rn.f32 	%f318, %f285, %f294, %f238;
	fma.rn.f32 	%f319, %f285, %f295, %f239;
	fma.rn.f32 	%f320, %f285, %f296, %f240;
	fma.rn.f32 	%f321, %f285, %f297, %f241;
	fma.rn.f32 	%f322, %f285, %f298, %f242;
	fma.rn.f32 	%f323, %f286, %f291, %f243;
	fma.rn.f32 	%f324, %f286, %f292, %f244;
	fma.rn.f32 	%f325, %f286, %f293, %f245;
	fma.rn.f32 	%f326, %f286, %f294, %f246;
	fma.rn.f32 	%f327, %f286, %f295, %f247;
	fma.rn.f32 	%f328, %f286, %f296, %f248;
	fma.rn.f32 	%f329, %f286, %f297, %f249;
	fma.rn.f32 	%f330, %f286, %f298, %f250;
	fma.rn.f32 	%f331, %f287, %f291, %f251;
	fma.rn.f32 	%f332, %f287, %f292, %f252;
	fma.rn.f32 	%f333, %f287, %f293, %f253;
	fma.rn.f32 	%f334, %f287, %f294, %f254;
	fma.rn.f32 	%f335, %f287, %f295, %f255;
	fma.rn.f32 	%f336, %f287, %f296, %f256;
	fma.rn.f32 	%f337, %f287, %f297, %f257;
	fma.rn.f32 	%f338, %f287, %f298, %f258;
	fma.rn.f32 	%f339, %f288, %f291, %f259;
	fma.rn.f32 	%f340, %f288, %f292, %f260;
	fma.rn.f32 	%f341, %f288, %f293, %f261;
	fma.rn.f32 	%f342, %f288, %f294, %f262;
	fma.rn.f32 	%f343, %f288, %f295, %f263;
	fma.rn.f32 	%f344, %f288, %f296, %f264;
	fma.rn.f32 	%f345, %f288, %f297, %f265;
	fma.rn.f32 	%f346, %f288, %f298, %f266;
	fma.rn.f32 	%f347, %f289, %f291, %f267;
	fma.rn.f32 	%f348, %f289, %f292, %f268;
	fma.rn.f32 	%f349, %f289, %f293, %f269;
	fma.rn.f32 	%f350, %f289, %f294, %f270;
	fma.rn.f32 	%f351, %f289, %f295, %f271;
	fma.rn.f32 	%f352, %f289, %f296, %f272;
	fma.rn.f32 	%f353, %f289, %f297, %f273;
	fma.rn.f32 	%f354, %f289, %f298, %f274;
	fma.rn.f32 	%f355, %f290, %f291, %f275;
	fma.rn.f32 	%f356, %f290, %f292, %f276;
	fma.rn.f32 	%f357, %f290, %f293, %f277;
	fma.rn.f32 	%f358, %f290, %f294, %f278;
	fma.rn.f32 	%f359, %f290, %f295, %f279;
	fma.rn.f32 	%f360, %f290, %f296, %f280;
	fma.rn.f32 	%f361, %f290, %f297, %f281;
	fma.rn.f32 	%f362, %f290, %f298, %f282;
	ld.shared.v4.f32 	{%f363, %f364, %f365, %f366}, [%r67+1056];
	ld.shared.v4.f32 	{%f367, %f368, %f369, %f370}, [%r67+1072];
	ld.shared.v4.f32 	{%f371, %f372, %f373, %f374}, [%r72+1024];
	ld.shared.v4.f32 	{%f375, %f376, %f377, %f378}, [%r72+1040];
	fma.rn.f32 	%f379, %f363, %f371, %f299;
	fma.rn.f32 	%f380, %f363, %f372, %f300;
	fma.rn.f32 	%f381, %f363, %f373, %f301;
	fma.rn.f32 	%f382, %f363, %f374, %f302;
	fma.rn.f32 	%f383, %f363, %f375, %f303;
	fma.rn.f32 	%f384, %f363, %f376, %f304;
	fma.rn.f32 	%f385, %f363, %f377, %f305;
	fma.rn.f32 	%f386, %f363, %f378, %f306;
	fma.rn.f32 	%f387, %f364, %f371, %f307;
	fma.rn.f32 	%f388, %f364, %f372, %f308;
	fma.rn.f32 	%f389, %f364, %f373, %f309;
	fma.rn.f32 	%f390, %f364, %f374, %f310;
	fma.rn.f32 	%f391, %f364, %f375, %f311;
	fma.rn.f32 	%f392, %f364, %f376, %f312;
	fma.rn.f32 	%f393, %f364, %f377, %f313;
	fma.rn.f32 	%f394, %f364, %f378, %f314;
	fma.rn.f32 	%f395, %f365, %f371, %f315;
	fma.rn.f32 	%f396, %f365, %f372, %f316;
	fma.rn.f32 	%f397, %f365, %f373, %f317;
	fma.rn.f32 	%f398, %f365, %f374, %f318;
	fma.rn.f32 	%f399, %f365, %f375, %f319;
	fma.rn.f32 	%f400, %f365, %f376, %f320;
	fma.rn.f32 	%f401, %f365, %f377, %f321;
	fma.rn.f32 	%f402, %f365, %f378, %f322;
	fma.rn.f32 	%f403, %f366, %f371, %f323;
	fma.rn.f32 	%f404, %f366, %f372, %f324;
	fma.rn.f32 	%f405, %f366, %f373, %f325;
	fma.rn.f32 	%f406, %f366, %f374, %f326;
	fma.rn.f32 	%f407, %f366, %f375, %f327;
	fma.rn.f32 	%f408, %f366, %f376, %f328;
	fma.rn.f32 	%f409, %f366, %f377, %f329;
	fma.rn.f32 	%f410, %f366, %f378, %f330;
	fma.rn.f32 	%f411, %f367, %f371, %f331;
	fma.rn.f32 	%f412, %f367, %f372, %f332;
	fma.rn.f32 	%f413, %f367, %f373, %f333;
	fma.rn.f32 	%f414, %f367, %f374, %f334;
	fma.rn.f32 	%f415, %f367, %f375, %f335;
	fma.rn.f32 	%f416, %f367, %f376, %f336;
	fma.rn.f32 	%f417, %f367, %f377, %f337;
	fma.rn.f32 	%f418, %f367, %f378, %f338;
	fma.rn.f32 	%f419, %f368, %f371, %f339;
	fma.rn.f32 	%f420, %f368, %f372, %f340;
	fma.rn.f32 	%f421, %f368, %f373, %f341;
	fma.rn.f32 	%f422, %f368, %f374, %f342;
	fma.rn.f32 	%f423, %f368, %f375, %f343;
	fma.rn.f32 	%f424, %f368, %f376, %f344;
	fma.rn.f32 	%f425, %f368, %f377, %f345;
	fma.rn.f32 	%f426, %f368, %f378, %f346;
	fma.rn.f32 	%f427, %f369, %f371, %f347;
	fma.rn.f32 	%f428, %f369, %f372, %f348;
	fma.rn.f32 	%f429, %f369, %f373, %f349;
	fma.rn.f32 	%f430, %f369, %f374, %f350;
	fma.rn.f32 	%f431, %f369, %f375, %f351;
	fma.rn.f32 	%f432, %f369, %f376, %f352;
	fma.rn.f32 	%f433, %f369, %f377, %f353;
	fma.rn.f32 	%f434, %f369, %f378, %f354;
	fma.rn.f32 	%f435, %f370, %f371, %f355;
	fma.rn.f32 	%f436, %f370, %f372, %f356;
	fma.rn.f32 	%f437, %f370, %f373, %f357;
	fma.rn.f32 	%f438, %f370, %f374, %f358;
	fma.rn.f32 	%f439, %f370, %f375, %f359;
	fma.rn.f32 	%f440, %f370, %f376, %f360;
	fma.rn.f32 	%f441, %f370, %f377, %f361;
	fma.rn.f32 	%f442, %f370, %f378, %f362;
	ld.shared.v4.f32 	{%f443, %f444, %f445, %f446}, [%r67+1584];
	ld.shared.v4.f32 	{%f447, %f448, %f449, %f450}, [%r67+1600];
	ld.shared.v4.f32 	{%f451, %f452, %f453, %f454}, [%r72+1536];
	ld.shared.v4.f32 	{%f455, %f456, %f457, %f458}, [%r72+1552];
	fma.rn.f32 	%f459, %f443, %f451, %f379;
	fma.rn.f32 	%f460, %f443, %f452, %f380;
	fma.rn.f32 	%f461, %f443, %f453, %f381;
	fma.rn.f32 	%f462, %f443, %f454, %f382;
	fma.rn.f32 	%f463, %f443, %f455, %f383;
	fma.rn.f32 	%f464, %f443, %f456, %f384;
	fma.rn.f32 	%f465, %f443, %f457, %f385;
	fma.rn.f32 	%f466, %f443, %f458, %f386;
	fma.rn.f32 	%f467, %f444, %f451, %f387;
	fma.rn.f32 	%f468, %f444, %f452, %f388;
	fma.rn.f32 	%f469, %f444, %f453, %f389;
	fma.rn.f32 	%f470, %f444, %f454, %f390;
	fma.rn.f32 	%f471, %f444, %f455, %f391;
	fma.rn.f32 	%f472, %f444, %f456, %f392;
	fma.rn.f32 	%f473, %f444, %f457, %f393;
	fma.rn.f32 	%f474, %f444, %f458, %f394;
	fma.rn.f32 	%f475, %f445, %f451, %f395;
	fma.rn.f32 	%f476, %f445, %f452, %f396;
	fma.rn.f32 	%f477, %f445, %f453, %f397;
	fma.rn.f32 	%f478, %f445, %f454, %f398;
	fma.rn.f32 	%f479, %f445, %f455, %f399;
	fma.rn.f32 	%f480, %f445, %f456, %f400;
	fma.rn.f32 	%f481, %f445, %f457, %f401;
	fma.rn.f32 	%f482, %f445, %f458, %f402;
	fma.rn.f32 	%f483, %f446, %f451, %f403;
	fma.rn.f32 	%f484, %f446, %f452, %f404;
	fma.rn.f32 	%f485, %f446, %f453, %f405;
	fma.rn.f32 	%f486, %f446, %f454, %f406;
	fma.rn.f32 	%f487, %f446, %f455, %f407;
	fma.rn.f32 	%f488, %f446, %f456, %f408;
	fma.rn.f32 	%f489, %f446, %f457, %f409;
	fma.rn.f32 	%f490, %f446, %f458, %f410;
	fma.rn.f32 	%f491, %f447, %f451, %f411;
	fma.rn.f32 	%f492, %f447, %f452, %f412;
	fma.rn.f32 	%f493, %f447, %f453, %f413;
	fma.rn.f32 	%f494, %f447, %f454, %f414;
	fma.rn.f32 	%f495, %f447, %f455, %f415;
	fma.rn.f32 	%f496, %f447, %f456, %f416;
	fma.rn.f32 	%f497, %f447, %f457, %f417;
	fma.rn.f32 	%f498, %f447, %f458, %f418;
	fma.rn.f32 	%f499, %f448, %f451, %f419;
	fma.rn.f32 	%f500, %f448, %f452, %f420;
	fma.rn.f32 	%f501, %f448, %f453, %f421;
	fma.rn.f32 	%f502, %f448, %f454, %f422;
	fma.rn.f32 	%f503, %f448, %f455, %f423;
	fma.rn.f32 	%f504, %f448, %f456, %f424;
	fma.rn.f32 	%f505, %f448, %f457, %f425;
	fma.rn.f32 	%f506, %f448, %f458, %f426;
	fma.rn.f32 	%f507, %f449, %f451, %f427;
	fma.rn.f32 	%f508, %f449, %f452, %f428;
	fma.rn.f32 	%f509, %f449, %f453, %f429;
	fma.rn.f32 	%f510, %f449, %f454, %f430;
	fma.rn.f32 	%f511, %f449, %f455, %f431;
	fma.rn.f32 	%f512, %f449, %f456, %f432;
	fma.rn.f32 	%f513, %f449, %f457, %f433;
	fma.rn.f32 	%f514, %f449, %f458, %f434;
	fma.rn.f32 	%f515, %f450, %f451, %f435;
	fma.rn.f32 	%f516, %f450, %f452, %f436;
	fma.rn.f32 	%f517, %f450, %f453, %f437;
	fma.rn.f32 	%f518, %f450, %f454, %f438;
	fma.rn.f32 	%f519, %f450, %f455, %f439;
	fma.rn.f32 	%f520, %f450, %f456, %f440;
	fma.rn.f32 	%f521, %f450, %f457, %f441;
	fma.rn.f32 	%f522, %f450, %f458, %f442;
	ld.shared.v4.f32 	{%f523, %f524, %f525, %f526}, [%r67+2112];
	ld.shared.v4.f32 	{%f527, %f528, %f529, %f530}, [%r67+2128];
	ld.shared.v4.f32 	{%f531, %f532, %f533, %f534}, [%r72+2048];
	ld.shared.v4.f32 	{%f535, %f536, %f537, %f538}, [%r72+2064];
	fma.rn.f32 	%f539, %f523, %f531, %f459;
	fma.rn.f32 	%f540, %f523, %f532, %f460;
	fma.rn.f32 	%f541, %f523, %f533, %f461;
	fma.rn.f32 	%f542, %f523, %f534, %f462;
	fma.rn.f32 	%f543, %f523, %f535, %f463;
	fma.rn.f32 	%f544, %f523, %f536, %f464;
	fma.rn.f32 	%f545, %f523, %f537, %f465;
	fma.rn.f32 	%f546, %f523, %f538, %f466;
	fma.rn.f32 	%f547, %f524, %f531, %f467;
	fma.rn.f32 	%f548, %f524, %f532, %f468;
	fma.rn.f32 	%f549, %f524, %f533, %f469;
	fma.rn.f32 	%f550, %f524, %f534, %f470;
	fma.rn.f32 	%f551, %f524, %f535, %f471;
	fma.rn.f32 	%f552, %f524, %f536, %f472;
	fma.rn.f32 	%f553, %f524, %f537, %f473;
	fma.rn.f32 	%f554, %f524, %f538, %f474;
	fma.rn.f32 	%f555, %f525, %f531, %f475;
	fma.rn.f32 	%f556, %f525, %f532, %f476;
	fma.rn.f32 	%f557, %f525, %f533, %f477;
	fma.rn.f32 	%f558, %f525, %f534, %f478;
	fma.rn.f32 	%f559, %f525, %f535, %f479;
	fma.rn.f32 	%f560, %f525, %f536, %f480;
	fma.rn.f32 	%f561, %f525, %f537, %f481;
	fma.rn.f32 	%f562, %f525, %f538, %f482;
	fma.rn.f32 	%f563, %f526, %f531, %f483;
	fma.rn.f32 	%f564, %f526, %f532, %f484;
	fma.rn.f32 	%f565, %f526, %f533, %f485;
	fma.rn.f32 	%f566, %f526, %f534, %f486;
	fma.rn.f32 	%f567, %f526, %f535, %f487;
	fma.rn.f32 	%f568, %f526, %f536, %f488;
	fma.rn.f32 	%f569, %f526, %f537, %f489;
	fma.rn.f32 	%f570, %f526, %f538, %f490;
	fma.rn.f32 	%f571, %f527, %f531, %f491;
	fma.rn.f32 	%f572, %f527, %f532, %f492;
	fma.rn.f32 	%f573, %f527, %f533, %f493;
	fma.rn.f32 	%f574, %f527, %f534, %f494;
	fma.rn.f32 	%f575, %f527, %f535, %f495;
	fma.rn.f32 	%f576, %f527, %f536, %f496;
	fma.rn.f32 	%f577, %f527, %f537, %f497;
	fma.rn.f32 	%f578, %f527, %f538, %f498;
	fma.rn.f32 	%f579, %f528, %f531, %f499;
	fma.rn.f32 	%f580, %f528, %f532, %f500;
	fma.rn.f32 	%f581, %f528, %f533, %f501;
	fma.rn.f32 	%f582, %f528, %f534, %f502;
	fma.rn.f32 	%f583, %f528, %f535, %f503;
	fma.rn.f32 	%f584, %f528, %f536, %f504;
	fma.rn.f32 	%f585, %f528, %f537, %f505;
	fma.rn.f32 	%f586, %f528, %f538, %f506;
	fma.rn.f32 	%f587, %f529, %f531, %f507;
	fma.rn.f32 	%f588, %f529, %f532, %f508;
	fma.rn.f32 	%f589, %f529, %f533, %f509;
	fma.rn.f32 	%f590, %f529, %f534, %f510;
	fma.rn.f32 	%f591, %f529, %f535, %f511;
	fma.rn.f32 	%f592, %f529, %f536, %f512;
	fma.rn.f32 	%f593, %f529, %f537, %f513;
	fma.rn.f32 	%f594, %f529, %f538, %f514;
	fma.rn.f32 	%f595, %f530, %f531, %f515;
	fma.rn.f32 	%f596, %f530, %f532, %f516;
	fma.rn.f32 	%f597, %f530, %f533, %f517;
	fma.rn.f32 	%f598, %f530, %f534, %f518;
	fma.rn.f32 	%f599, %f530, %f535, %f519;
	fma.rn.f32 	%f600, %f530, %f536, %f520;
	fma.rn.f32 	%f601, %f530, %f537, %f521;
	fma.rn.f32 	%f602, %f530, %f538, %f522;
	ld.shared.v4.f32 	{%f603, %f604, %f605, %f606}, [%r67+2640];
	ld.shared.v4.f32 	{%f607, %f608, %f609, %f610}, [%r67+2656];
	ld.shared.v4.f32 	{%f611, %f612, %f613, %f614}, [%r72+2560];
	ld.shared.v4.f32 	{%f615, %f616, %f617, %f618}, [%r72+2576];
	fma.rn.f32 	%f619, %f603, %f611, %f539;
	fma.rn.f32 	%f620, %f603, %f612, %f540;
	fma.rn.f32 	%f621, %f603, %f613, %f541;
	fma.rn.f32 	%f622, %f603, %f614, %f542;
	fma.rn.f32 	%f623, %f603, %f615, %f543;
	fma.rn.f32 	%f624, %f603, %f616, %f544;
	fma.rn.f32 	%f625, %f603, %f617, %f545;
	fma.rn.f32 	%f626, %f603, %f618, %f546;
	fma.rn.f32 	%f627, %f604, %f611, %f547;
	fma.rn.f32 	%f628, %f604, %f612, %f548;
	fma.rn.f32 	%f629, %f604, %f613, %f549;
	fma.rn.f32 	%f630, %f604, %f614, %f550;
	fma.rn.f32 	%f631, %f604, %f615, %f551;
	fma.rn.f32 	%f632, %f604, %f616, %f552;
	fma.rn.f32 	%f633, %f604, %f617, %f553;
	fma.rn.f32 	%f634, %f604, %f618, %f554;
	fma.rn.f32 	%f635, %f605, %f611, %f555;
	fma.rn.f32 	%f636, %f605, %f612, %f556;
	fma.rn.f32 	%f637, %f605, %f613, %f557;
	fma.rn.f32 	%f638, %f605, %f614, %f558;
	fma.rn.f32 	%f639, %f605, %f615, %f559;
	fma.rn.f32 	%f640, %f605, %f616, %f560;
	fma.rn.f32 	%f641, %f605, %f617, %f561;
	fma.rn.f32 	%f642, %f605, %f618, %f562;
	fma.rn.f32 	%f643, %f606, %f611, %f563;
	fma.rn.f32 	%f644, %f606, %f612, %f564;
	fma.rn.f32 	%f645, %f606, %f613, %f565;
	fma.rn.f32 	%f646, %f606, %f614, %f566;
	fma.rn.f32 	%f647, %f606, %f615, %f567;
	fma.rn.f32 	%f648, %f606, %f616, %f568;
	fma.rn.f32 	%f649, %f606, %f617, %f569;
	fma.rn.f32 	%f650, %f606, %f618, %f570;
	fma.rn.f32 	%f651, %f607, %f611, %f571;
	fma.rn.f32 	%f652, %f607, %f612, %f572;
	fma.rn.f32 	%f653, %f607, %f613, %f573;
	fma.rn.f32 	%f654, %f607, %f614, %f574;
	fma.rn.f32 	%f655, %f607, %f615, %f575;
	fma.rn.f32 	%f656, %f607, %f616, %f576;
	fma.rn.f32 	%f657, %f607, %f617, %f577;
	fma.rn.f32 	%f658, %f607, %f618, %f578;
	fma.rn.f32 	%f659, %f608, %f611, %f579;
	fma.rn.f32 	%f660, %f608, %f612, %f580;
	fma.rn.f32 	%f661, %f608, %f613, %f581;
	fma.rn.f32 	%f662, %f608, %f614, %f582;
	fma.rn.f32 	%f663, %f608, %f615, %f583;
	fma.rn.f32 	%f664, %f608, %f616, %f584;
	fma.rn.f32 	%f665, %f608, %f617, %f585;
	fma.rn.f32 	%f666, %f608, %f618, %f586;
	fma.rn.f32 	%f667, %f609, %f611, %f587;
	fma.rn.f32 	%f668, %f609, %f612, %f588;
	fma.rn.f32 	%f669, %f609, %f613, %f589;
	fma.rn.f32 	%f670, %f609, %f614, %f590;
	fma.rn.f32 	%f671, %f609, %f615, %f591;
	fma.rn.f32 	%f672, %f609, %f616, %f592;
	fma.rn.f32 	%f673, %f609, %f617, %f593;
	fma.rn.f32 	%f674, %f609, %f618, %f594;
	fma.rn.f32 	%f675, %f610, %f611, %f595;
	fma.rn.f32 	%f676, %f610, %f612, %f596;
	fma.rn.f32 	%f677, %f610, %f613, %f597;
	fma.rn.f32 	%f678, %f610, %f614, %f598;
	fma.rn.f32 	%f679, %f610, %f615, %f599;
	fma.rn.f32 	%f680, %f610, %f616, %f600;
	fma.rn.f32 	%f681, %f610, %f617, %f601;
	fma.rn.f32 	%f682, %f610, %f618, %f602;
	ld.shared.v4.f32 	{%f683, %f684, %f685, %f686}, [%r67+3168];
	ld.shared.v4.f32 	{%f687, %f688, %f689, %f690}, [%r67+3184];
	ld.shared.v4.f32 	{%f691, %f692, %f693, %f694}, [%r72+3072];
	ld.shared.v4.f32 	{%f695, %f696, %f697, %f698}, [%r72+3088];
	fma.rn.f32 	%f699, %f683, %f691, %f619;
	fma.rn.f32 	%f700, %f683, %f692, %f620;
	fma.rn.f32 	%f701, %f683, %f693, %f621;
	fma.rn.f32 	%f702, %f683, %f694, %f622;
	fma.rn.f32 	%f703, %f683, %f695, %f623;
	fma.rn.f32 	%f704, %f683, %f696, %f624;
	fma.rn.f32 	%f705, %f683, %f697, %f625;
	fma.rn.f32 	%f706, %f683, %f698, %f626;
	fma.rn.f32 	%f707, %f684, %f691, %f627;
	fma.rn.f32 	%f708, %f684, %f692, %f628;
	fma.rn.f32 	%f709, %f684, %f693, %f629;
	fma.rn.f32 	%f710, %f684, %f694, %f630;
	fma.rn.f32 	%f711, %f684, %f695, %f631;
	fma.rn.f32 	%f712, %f684, %f696, %f632;
	fma.rn.f32 	%f713, %f684, %f697, %f633;
	fma.rn.f32 	%f714, %f684, %f698, %f634;
	fma.rn.f32 	%f715, %f685, %f691, %f635;
	fma.rn.f32 	%f716, %f685, %f692, %f636;
	fma.rn.f32 	%f717, %f685, %f693, %f637;
	fma.rn.f32 	%f718, %f685, %f694, %f638;
	fma.rn.f32 	%f719, %f685, %f695, %f639;
	fma.rn.f32 	%f720, %f685, %f696, %f640;
	fma.rn.f32 	%f721, %f685, %f697, %f641;
	fma.rn.f32 	%f722, %f685, %f698, %f642;
	fma.rn.f32 	%f723, %f686, %f691, %f643;
	fma.rn.f32 	%f724, %f686, %f692, %f644;
	fma.rn.f32 	%f725, %f686, %f693, %f645;
	fma.rn.f32 	%f726, %f686, %f694, %f646;
	fma.rn.f32 	%f727, %f686, %f695, %f647;
	fma.rn.f32 	%f728, %f686, %f696, %f648;
	fma.rn.f32 	%f729, %f686, %f697, %f649;
	fma.rn.f32 	%f730, %f686, %f698, %f650;
	fma.rn.f32 	%f731, %f687, %f691, %f651;
	fma.rn.f32 	%f732, %f687, %f692, %f652;
	fma.rn.f32 	%f733, %f687, %f693, %f653;
	fma.rn.f32 	%f734, %f687, %f694, %f654;
	fma.rn.f32 	%f735, %f687, %f695, %f655;
	fma.rn.f32 	%f736, %f687, %f696, %f656;
	fma.rn.f32 	%f737, %f687, %f697, %f657;
	fma.rn.f32 	%f738, %f687, %f698, %f658;
	fma.rn.f32 	%f739, %f688, %f691, %f659;
	fma.rn.f32 	%f740, %f688, %f692, %f660;
	fma.rn.f32 	%f741, %f688, %f693, %f661;
	fma.rn.f32 	%f742, %f688, %f694, %f662;
	fma.rn.f32 	%f743, %f688, %f695, %f663;
	fma.rn.f32 	%f744, %f688, %f696, %f664;
	fma.rn.f32 	%f745, %f688, %f697, %f665;
	fma.rn.f32 	%f746, %f688, %f698, %f666;
	fma.rn.f32 	%f747, %f689, %f691, %f667;
	fma.rn.f32 	%f748, %f689, %f692, %f668;
	fma.rn.f32 	%f749, %f689, %f693, %f669;
	fma.rn.f32 	%f750, %f689, %f694, %f670;
	fma.rn.f32 	%f751, %f689, %f695, %f671;
	fma.rn.f32 	%f752, %f689, %f696, %f672;
	fma.rn.f32 	%f753, %f689, %f697, %f673;
	fma.rn.f32 	%f754, %f689, %f698, %f674;
	fma.rn.f32 	%f755, %f690, %f691, %f675;
	fma.rn.f32 	%f756, %f690, %f692, %f676;
	fma.rn.f32 	%f757, %f690, %f693, %f677;
	fma.rn.f32 	%f758, %f690, %f694, %f678;
	fma.rn.f32 	%f759, %f690, %f695, %f679;
	fma.rn.f32 	%f760, %f690, %f696, %f680;
	fma.rn.f32 	%f761, %f690, %f697, %f681;
	fma.rn.f32 	%f762, %f690, %f698, %f682;
	ld.shared.v4.f32 	{%f763, %f764, %f765, %f766}, [%r67+3696];
	ld.shared.v4.f32 	{%f767, %f768, %f769, %f770}, [%r67+3712];
	ld.shared.v4.f32 	{%f771, %f772, %f773, %f774}, [%r72+3584];
	ld.shared.v4.f32 	{%f775, %f776, %f777, %f778}, [%r72+3600];
	fma.rn.f32 	%f906, %f763, %f771, %f699;
	fma.rn.f32 	%f905, %f763, %f772, %f700;
	fma.rn.f32 	%f904, %f763, %f773, %f701;
	fma.rn.f32 	%f903, %f763, %f774, %f702;
	fma.rn.f32 	%f902, %f763, %f775, %f703;
	fma.rn.f32 	%f901, %f763, %f776, %f704;
	fma.rn.f32 	%f900, %f763, %f777, %f705;
	fma.rn.f32 	%f899, %f763, %f778, %f706;
	fma.rn.f32 	%f898, %f764, %f771, %f707;
	fma.rn.f32 	%f897, %f764, %f772, %f708;
	fma.rn.f32 	%f896, %f764, %f773, %f709;
	fma.rn.f32 	%f895, %f764, %f774, %f710;
	fma.rn.f32 	%f894, %f764, %f775, %f711;
	fma.rn.f32 	%f893, %f764, %f776, %f712;
	fma.rn.f32 	%f892, %f764, %f777, %f713;
	fma.rn.f32 	%f891, %f764, %f778, %f714;
	fma.rn.f32 	%f890, %f765, %f771, %f715;
	fma.rn.f32 	%f889, %f765, %f772, %f716;
	fma.rn.f32 	%f888, %f765, %f773, %f717;
	fma.rn.f32 	%f887, %f765, %f774, %f718;
	fma.rn.f32 	%f886, %f765, %f775, %f719;
	fma.rn.f32 	%f885, %f765, %f776, %f720;
	fma.rn.f32 	%f884, %f765, %f777, %f721;
	fma.rn.f32 	%f883, %f765, %f778, %f722;
	fma.rn.f32 	%f882, %f766, %f771, %f723;
	fma.rn.f32 	%f881, %f766, %f772, %f724;
	fma.rn.f32 	%f880, %f766, %f773, %f725;
	fma.rn.f32 	%f879, %f766, %f774, %f726;
	fma.rn.f32 	%f878, %f766, %f775, %f727;
	fma.rn.f32 	%f877, %f766, %f776, %f728;
	fma.rn.f32 	%f876, %f766, %f777, %f729;
	fma.rn.f32 	%f875, %f766, %f778, %f730;
	fma.rn.f32 	%f874, %f767, %f771, %f731;
	fma.rn.f32 	%f873, %f767, %f772, %f732;
	fma.rn.f32 	%f872, %f767, %f773, %f733;
	fma.rn.f32 	%f871, %f767, %f774, %f734;
	fma.rn.f32 	%f870, %f767, %f775, %f735;
	fma.rn.f32 	%f869, %f767, %f776, %f736;
	fma.rn.f32 	%f868, %f767, %f777, %f737;
	fma.rn.f32 	%f867, %f767, %f778, %f738;
	fma.rn.f32 	%f866, %f768, %f771, %f739;
	fma.rn.f32 	%f865, %f768, %f772, %f740;
	fma.rn.f32 	%f864, %f768, %f773, %f741;
	fma.rn.f32 	%f863, %f768, %f774, %f742;
	fma.rn.f32 	%f862, %f768, %f775, %f743;
	fma.rn.f32 	%f861, %f768, %f776, %f744;
	fma.rn.f32 	%f860, %f768, %f777, %f745;
	fma.rn.f32 	%f859, %f768, %f778, %f746;
	fma.rn.f32 	%f858, %f769, %f771, %f747;
	fma.rn.f32 	%f857, %f769, %f772, %f748;
	fma.rn.f32 	%f856, %f769, %f773, %f749;
	fma.rn.f32 	%f855, %f769, %f774, %f750;
	fma.rn.f32 	%f854, %f769, %f775, %f751;
	fma.rn.f32 	%f853, %f769, %f776, %f752;
	fma.rn.f32 	%f852, %f769, %f777, %f753;
	fma.rn.f32 	%f851, %f769, %f778, %f754;
	fma.rn.f32 	%f850, %f770, %f771, %f755;
	fma.rn.f32 	%f849, %f770, %f772, %f756;
	fma.rn.f32 	%f848, %f770, %f773, %f757;
	fma.rn.f32 	%f847, %f770, %f774, %f758;
	fma.rn.f32 	%f846, %f770, %f775, %f759;
	fma.rn.f32 	%f845, %f770, %f776, %f760;
	fma.rn.f32 	%f844, %f770, %f777, %f761;
	fma.rn.f32 	%f843, %f770, %f778, %f762;
	add.s64 	%rd243, %rd243, 32;
	bar.sync 	0;
	add.s32 	%r145, %r145, 8;
	shl.b32 	%r73, %r142, 3;
	mul.wide.s32 	%rd30, %r73, 4;
	add.s64 	%rd242, %rd242, %rd30;
	setp.lt.s32 	%p2, %r145, %r144;
	@%p2 bra 	$L__BB0_2;
$L__BB0_3:
	ld.param.u32 	%r143, [_Z23sgemm_warptiling_kernelILi128ELi128ELi8ELi64ELi32ELi8ELi4EEvPfPKfS2_iii_param_4];
	ld.param.u64 	%rd241, [_Z23sgemm_warptiling_kernelILi128ELi128ELi8ELi64ELi32ELi8ELi4EEvPfPKfS2_iii_param_0];
	mov.u32 	%r74, %ctaid.y;
	mul.lo.s32 	%r75, %r74, %r143;
	shl.b32 	%r76, %r75, 7;
	mov.u32 	%r77, %ctaid.x;
	shl.b32 	%r78, %r77, 7;
	add.s32 	%r79, %r76, %r78;
	cvt.u64.u32 	%rd31, %r79;
	mov.u32 	%r80, %tid.x;
	shl.b32 	%r81, %r80, 1;
	and.b32  	%r82, %r81, 56;
	shr.u32 	%r83, %r80, 1;
	and.b32  	%r84, %r83, 448;
	or.b32  	%r85, %r82, %r84;
	shl.b32 	%r86, %r80, 3;
	and.b32  	%r87, %r86, 24;
	and.b32  	%r88, %r80, 96;
	or.b32  	%r89, %r87, %r88;
	mad.lo.s32 	%r90, %r85, %r143, %r89;
	cvt.s64.s32 	%rd32, %r90;
	add.s64 	%rd33, %rd32, %rd31;
	cvta.to.global.u64 	%rd34, %rd241;
	shl.b64 	%rd35, %rd33, 2;
	add.s64 	%rd36, %rd34, %rd35;
	st.global.f32 	[%rd36], %f906;
	st.global.f32 	[%rd36+4], %f905;
	st.global.f32 	[%rd36+8], %f904;
	st.global.f32 	[%rd36+12], %f903;
	st.global.f32 	[%rd36+16], %f902;
	st.global.f32 	[%rd36+20], %f901;
	st.global.f32 	[%rd36+24], %f900;
	st.global.f32 	[%rd36+28], %f899;
	add.s32 	%r91, %r90, %r143;
	cvt.s64.s32 	%rd37, %r91;
	add.s64 	%rd38, %rd37, %rd31;
	shl.b64 	%rd39, %rd38, 2;
	add.s64 	%rd40, %rd34, %rd39;
	st.global.f32 	[%rd40], %f898;
	add.s32 	%r92, %r91, 1;
	cvt.s64.s32 	%rd41, %r92;
	add.s64 	%rd42, %rd41, %rd31;
	shl.b64 	%rd43, %rd42, 2;
	add.s64 	%rd44, %rd34, %rd43;
	st.global.f32 	[%rd44], %f897;
	add.s32 	%r93, %r91, 2;
	cvt.s64.s32 	%rd45, %r93;
	add.s64 	%rd46, %rd45, %rd31;
	shl.b64 	%rd47, %rd46, 2;
	add.s64 	%rd48, %rd34, %rd47;
	st.global.f32 	[%rd48], %f896;
	add.s32 	%r94, %r91, 3;
	cvt.s64.s32 	%rd49, %r94;
	add.s64 	%rd50, %rd49, %rd31;
	shl.b64 	%rd51, %rd50, 2;
	add.s64 	%rd52, %rd34, %rd51;
	st.global.f32 	[%rd52], %f895;
	add.s32 	%r95, %r91, 4;
	cvt.s64.s32 	%rd53, %r95;
	add.s64 	%rd54, %rd53, %rd31;
	shl.b64 	%rd55, %rd54, 2;
	add.s64 	%rd56, %rd34, %rd55;
	st.global.f32 	[%rd56], %f894;
	add.s32 	%r96, %r91, 5;
	cvt.s64.s32 	%rd57, %r96;
	add.s64 	%rd58, %rd57, %rd31;
	shl.b64 	%rd59, %rd58, 2;
	add.s64 	%rd60, %rd34, %rd59;
	st.global.f32 	[%rd60], %f893;
	add.s32 	%r97, %r91, 6;
	cvt.s64.s32 	%rd61, %r97;
	add.s64 	%rd62, %rd61, %rd31;
	shl.b64 	%rd63, %rd62, 2;
	add.s64 	%rd64, %rd34, %rd63;
	st.global.f32 	[%rd64], %f892;
	add.s32 	%r98, %r91, 7;
	cvt.s64.s32 	%rd65, %r98;
	add.s64 	%rd66, %rd65, %rd31;
	shl.b64 	%rd67, %rd66, 2;
	add.s64 	%rd68, %rd34, %rd67;
	st.global.f32 	[%rd68], %f891;
	add.s32 	%r99, %r91, %r143;
	cvt.s64.s32 	%rd69, %r99;
	add.s64 	%rd70, %rd69, %rd31;
	shl.b64 	%rd71, %rd70, 2;
	add.s64 	%rd72, %rd34, %rd71;
	st.global.f32 	[%rd72], %f890;
	st.global.f32 	[%rd72+4], %f889;
	add.s32 	%r100, %r93, %r143;
	cvt.s64.s32 	%rd73, %r100;
	add.s64 	%rd74, %rd73, %rd31;
	shl.b64 	%rd75, %rd74, 2;
	add.s64 	%rd76, %rd34, %rd75;
	st.global.f32 	[%rd76], %f888;
	add.s32 	%r101, %r100, 1;
	cvt.s64.s32 	%rd77, %r101;
	add.s64 	%rd78, %rd77, %rd31;
	shl.b64 	%rd79, %rd78, 2;
	add.s64 	%rd80, %rd34, %rd79;
	st.global.f32 	[%rd80], %f887;
	add.s32 	%r102, %r100, 2;
	cvt.s64.s32 	%rd81, %r102;
	add.s64 	%rd82, %rd81, %rd31;
	shl.b64 	%rd83, %rd82, 2;
	add.s64 	%rd84, %rd34, %rd83;
	st.global.f32 	[%rd84], %f886;
	add.s32 	%r103, %r100, 3;
	cvt.s64.s32 	%rd85, %r103;
	add.s64 	%rd86, %rd85, %rd31;
	shl.b64 	%rd87, %rd86, 2;
	add.s64 	%rd88, %rd34, %rd87;
	st.global.f32 	[%rd88], %f885;
	add.s32 	%r104, %r100, 4;
	cvt.s64.s32 	%rd89, %r104;
	add.s64 	%rd90, %rd89, %rd31;
	shl.b64 	%rd91, %rd90, 2;
	add.s64 	%rd92, %rd34, %rd91;
	st.global.f32 	[%rd92], %f884;
	add.s32 	%r105, %r100, 5;
	cvt.s64.s32 	%rd93, %r105;
	add.s64 	%rd94, %rd93, %rd31;
	shl.b64 	%rd95, %rd94, 2;
	add.s64 	%rd96, %rd34, %rd95;
	st.global.f32 	[%rd96], %f883;
	add.s32 	%r106, %r99, %r143;
	cvt.s64.s32 	%rd97, %r106;
	add.s64 	%rd98, %rd97, %rd31;
	shl.b64 	%rd99, %rd98, 2;
	add.s64 	%rd100, %rd34, %rd99;
	st.global.f32 	[%rd100], %f882;
	add.s32 	%r107, %r106, 1;
	cvt.s64.s32 	%rd101, %r107;
	add.s64 	%rd102, %rd101, %rd31;
	shl.b64 	%rd103, %rd102, 2;
	add.s64 	%rd104, %rd34, %rd103;
	st.global.f32 	[%rd104], %f881;
	add.s32 	%r108, %r106, 2;
	cvt.s64.s32 	%rd105, %r108;
	add.s64 	%rd106, %rd105, %rd31;
	shl.b64 	%rd107, %rd106, 2;
	add.s64 	%rd108, %rd34, %rd107;
	st.global.f32 	[%rd108], %f880;
	add.s32 	%r109, %r106, 3;
	cvt.s64.s32 	%rd109, %r109;
	add.s64 	%rd110, %rd109, %rd31;
	shl.b64 	%rd111, %rd110, 2;
	add.s64 	%rd112, %rd34, %rd111;
	st.global.f32 	[%rd112], %f879;
	add.s32 	%r110, %r106, 4;
	cvt.s64.s32 	%rd113, %r110;
	add.s64 	%rd114, %rd113, %rd31;
	shl.b64 	%rd115, %rd114, 2;
	add.s64 	%rd116, %rd34, %rd115;
	st.global.f32 	[%rd116], %f878;
	add.s32 	%r111, %r106, 5;
	cvt.s64.s32 	%rd117, %r111;
	add.s64 	%rd118, %rd117, %rd31;
	shl.b64 	%rd119, %rd118, 2;
	add.s64 	%rd120, %rd34, %rd119;
	st.global.f32 	[%rd120], %f877;
	add.s32 	%r112, %r106, 6;
	cvt.s64.s32 	%rd121, %r112;
	add.s64 	%rd122, %rd121, %rd31;
	shl.b64 	%rd123, %rd122, 2;
	add.s64 	%rd124, %rd34, %rd123;
	st.global.f32 	[%rd124], %f876;
	add.s32 	%r113, %r106, 7;
	cvt.s64.s32 	%rd125, %r113;
	add.s64 	%rd126, %rd125, %rd31;
	shl.b64 	%rd127, %rd126, 2;
	add.s64 	%rd128, %rd34, %rd127;
	st.global.f32 	[%rd128], %f875;
	add.s32 	%r114, %r106, %r143;
	cvt.s64.s32 	%rd129, %r114;
	add.s64 	%rd130, %rd129, %rd31;
	shl.b64 	%rd131, %rd130, 2;
	add.s64 	%rd132, %rd34, %rd131;
	st.global.f32 	[%rd132], %f874;
	st.global.f32 	[%rd132+4], %f873;
	st.global.f32 	[%rd132+8], %f872;
	st.global.f32 	[%rd132+12], %f871;
	add.s32 	%r115, %r110, %r143;
	cvt.s64.s32 	%rd133, %r115;
	add.s64 	%rd134, %rd133, %rd31;
	shl.b64 	%rd135, %rd134, 2;
	add.s64 	%rd136, %rd34, %rd135;
	st.global.f32 	[%rd136], %f870;
	add.s32 	%r116, %r115, 1;
	cvt.s64.s32 	%rd137, %r116;
	add.s64 	%rd138, %rd137, %rd31;
	shl.b64 	%rd139, %rd138, 2;
	add.s64 	%rd140, %rd34, %rd139;
	st.global.f32 	[%rd140], %f869;
	add.s32 	%r117, %r115, 2;
	cvt.s64.s32 	%rd141, %r117;
	add.s64 	%rd142, %rd141, %rd31;
	shl.b64 	%rd143, %rd142, 2;
	add.s64 	%rd144, %rd34, %rd143;
	st.global.f32 	[%rd144], %f868;
	add.s32 	%r118, %r115, 3;
	cvt.s64.s32 	%rd145, %r118;
	add.s64 	%rd146, %rd145, %rd31;
	shl.b64 	%rd147, %rd146, 2;
	add.s64 	%rd148, %rd34, %rd147;
	st.global.f32 	[%rd148], %f867;
	add.s32 	%r119, %r114, %r143;
	cvt.s64.s32 	%rd149, %r119;
	add.s64 	%rd150, %rd149, %rd31;
	shl.b64 	%rd151, %rd150, 2;
	add.s64 	%rd152, %rd34, %rd151;
	st.global.f32 	[%rd152], %f866;
	add.s32 	%r120, %r119, 1;
	cvt.s64.s32 	%rd153, %r120;
	add.s64 	%rd154, %rd153, %rd31;
	shl.b64 	%rd155, %rd154, 2;
	add.s64 	%rd156, %rd34, %rd155;
	st.global.f32 	[%rd156], %f865;
	add.s32 	%r121, %r119, 2;
	cvt.s64.s32 	%rd157, %r121;
	add.s64 	%rd158, %rd157, %rd31;
	shl.b64 	%rd159, %rd158, 2;
	add.s64 	%rd160, %rd34, %rd159;
	st.global.f32 	[%rd160], %f864;
	add.s32 	%r122, %r119, 3;
	cvt.s64.s32 	%rd161, %r122;
	add.s64 	%rd162, %rd161, %rd31;
	shl.b64 	%rd163, %rd162, 2;
	add.s64 	%rd164, %rd34, %rd163;
	st.global.f32 	[%rd164], %f863;
	add.s32 	%r123, %r119, 4;
	cvt.s64.s32 	%rd165, %r123;
	add.s64 	%rd166, %rd165, %rd31;
	shl.b64 	%rd167, %rd166, 2;
	add.s64 	%rd168, %rd34, %rd167;
	st.global.f32 	[%rd168], %f862;
	add.s32 	%r124, %r119, 5;
	cvt.s64.s32 	%rd169, %r124;
	add.s64 	%rd170, %rd169, %rd31;
	shl.b64 	%rd171, %rd170, 2;
	add.s64 	%rd172, %rd34, %rd171;
	st.global.f32 	[%rd172], %f861;
	add.s32 	%r125, %r119, 6;
	cvt.s64.s32 	%rd173, %r125;
	add.s64 	%rd174, %rd173, %rd31;
	shl.b64 	%rd175, %rd174, 2;
	add.s64 	%rd176, %rd34, %rd175;
	st.global.f32 	[%rd176], %f860;
	add.s32 	%r126, %r119, 7;
	cvt.s64.s32 	%rd177, %r126;
	add.s64 	%rd178, %rd177, %rd31;
	shl.b64 	%rd179, %rd178, 2;
	add.s64 	%rd180, %rd34, %rd179;
	st.global.f32 	[%rd180], %f859;
	add.s32 	%r127, %r119, %r143;
	cvt.s64.s32 	%rd181, %r127;
	add.s64 	%rd182, %rd181, %rd31;
	shl.b64 	%rd183, %rd182, 2;
	add.s64 	%rd184, %rd34, %rd183;
	st.global.f32 	[%rd184], %f858;
	st.global.f32 	[%rd184+4], %f857;
	add.s32 	%r128, %r121, %r143;
	cvt.s64.s32 	%rd185, %r128;
	add.s64 	%rd186, %rd185, %rd31;
	shl.b64 	%rd187, %rd186, 2;
	add.s64 	%rd188, %rd34, %rd187;
	st.global.f32 	[%rd188], %f856;
	add.s32 	%r129, %r128, 1;
	cvt.s64.s32 	%rd189, %r129;
	add.s64 	%rd190, %rd189, %rd31;
	shl.b64 	%rd191, %rd190, 2;
	add.s64 	%rd192, %rd34, %rd191;
	st.global.f32 	[%rd192], %f855;
	add.s32 	%r130, %r128, 2;
	cvt.s64.s32 	%rd193, %r130;
	add.s64 	%rd194, %rd193, %rd31;
	shl.b64 	%rd195, %rd194, 2;
	add.s64 	%rd196, %rd34, %rd195;
	st.global.f32 	[%rd196], %f854;
	add.s32 	%r131, %r128, 3;
	cvt.s64.s32 	%rd197, %r131;
	add.s64 	%rd198, %rd197, %rd31;
	shl.b64 	%rd199, %rd198, 2;
	add.s64 	%rd200, %rd34, %rd199;
	st.global.f32 	[%rd200], %f853;
	add.s32 	%r132, %r128, 4;
	cvt.s64.s32 	%rd201, %r132;
	add.s64 	%rd202, %rd201, %rd31;
	shl.b64 	%rd203, %rd202, 2;
	add.s64 	%rd204, %rd34, %rd203;
	st.global.f32 	[%rd204], %f852;
	add.s32 	%r133, %r128, 5;
	cvt.s64.s32 	%rd205, %r133;
	add.s64 	%rd206, %rd205, %rd31;
	shl.b64 	%rd207, %rd206, 2;
	add.s64 	%rd208, %rd34, %rd207;
	st.global.f32 	[%rd208], %f851;
	add.s32 	%r134, %r127, %r143;
	cvt.s64.s32 	%rd209, %r134;
	add.s64 	%rd210, %rd209, %rd31;
	shl.b64 	%rd211, %rd210, 2;
	add.s64 	%rd212, %rd34, %rd211;
	st.global.f32 	[%rd212], %f850;
	add.s32 	%r135, %r134, 1;
	cvt.s64.s32 	%rd213, %r135;
	add.s64 	%rd214, %rd213, %rd31;
	shl.b64 	%rd215, %rd214, 2;
	add.s64 	%rd216, %rd34, %rd215;
	st.global.f32 	[%rd216], %f849;
	add.s32 	%r136, %r134, 2;
	cvt.s64.s32 	%rd217, %r136;
	add.s64 	%rd218, %rd217, %rd31;
	shl.b64 	%rd219, %rd218, 2;
	add.s64 	%rd220, %rd34, %rd219;
	st.global.f32 	[%rd220], %f848;
	add.s32 	%r137, %r134, 3;
	cvt.s64.s32 	%rd221, %r137;
	add.s64 	%rd222, %rd221, %rd31;
	shl.b64 	%rd223, %rd222, 2;
	add.s64 	%rd224, %rd34, %rd223;
	st.global.f32 	[%rd224], %f847;
	add.s32 	%r138, %r134, 4;
	cvt.s64.s32 	%rd225, %r138;
	add.s64 	%rd226, %rd225, %rd31;
	shl.b64 	%rd227, %rd226, 2;
	add.s64 	%rd228, %rd34, %rd227;
	st.global.f32 	[%rd228], %f846;
	add.s32 	%r139, %r134, 5;
	cvt.s64.s32 	%rd229, %r139;
	add.s64 	%rd230, %rd229, %rd31;
	shl.b64 	%rd231, %rd230, 2;
	add.s64 	%rd232, %rd34, %rd231;
	st.global.f32 	[%rd232], %f845;
	add.s32 	%r140, %r134, 6;
	cvt.s64.s32 	%rd233, %r140;
	add.s64 	%rd234, %rd233, %rd31;
	shl.b64 	%rd235, %rd234, 2;
	add.s64 	%rd236, %rd34, %rd235;
	st.global.f32 	[%rd236], %f844;
	add.s32 	%r141, %r134, 7;
	cvt.s64.s32 	%rd237, %r141;
	add.s64 	%rd238, %rd237, %rd31;
	shl.b64 	%rd239, %rd238, 2;
	add.s64 	%rd240, %rd34, %rd239;
	st.global.f32 	[%rd240], %f843;
	ret;

}
	// .globl	_Z23sgemm_warptiling_kernelILi128ELi128ELi16ELi64ELi32ELi16ELi4EEvPfPKfS2_iii
.visible .entry _Z23sgemm_warptiling_kernelILi128ELi128ELi16ELi64ELi32ELi16ELi4EEvPfPKfS2_iii(
	.param .u64 .ptr .align 1 _Z23sgemm_warptiling_kernelILi128ELi128ELi16ELi64ELi32ELi16ELi4EEvPfPKfS2_iii_param_0,
	.param .u64 .ptr .align 1 _Z23sgemm_warptiling_kernelILi128ELi128ELi16ELi64ELi32ELi16ELi4EEvPfPKfS2_iii_param_1,
	.param .u64 .ptr .align 1 _Z23sgemm_warptiling_kernelILi128ELi128ELi16ELi64ELi32ELi16ELi4EEvPfPKfS2_iii_param_2,
	.param .u32 _Z23sgemm_warptiling_kernelILi128ELi128ELi16ELi64ELi32ELi16ELi4EEvPfPKfS2_iii_param_3,
	.param .u32 _Z23sgemm_warptiling_kernelILi128ELi128ELi16ELi64ELi32ELi16ELi4EEvPfPKfS2_iii_param_4,
	.param .u32 _Z23sgemm_warptiling_kernelILi128ELi128ELi16ELi64ELi32ELi16ELi4EEvPfPKfS2_iii_param_5
)
{
	.reg .pred 	%p<3>;
	.reg .b32 	%r<201>;
	.reg .b32 	%f<1555>;
	.reg .b64 	%rd<267>;

	ld.param.u64 	%rd24, [_Z23sgemm_warptiling_kernelILi128ELi128ELi16ELi64ELi32ELi16ELi4EEvPfPKfS2_iii_param_1];
	ld.param.u64 	%rd25, [_Z23sgemm_warptiling_kernelILi128ELi128ELi16ELi64ELi32ELi16ELi4EEvPfPKfS2_iii_param_2];
	ld.param.u32 	%r12, [_Z23sgemm_warptiling_kernelILi128ELi128ELi16ELi64ELi32ELi16ELi4EEvPfPKfS2_iii_param_4];
	ld.param.u32 	%r13, [_Z23sgemm_warptiling_kernelILi128ELi128ELi16ELi64ELi32ELi16ELi4EEvPfPKfS2_iii_param_5];
	cvta.to.global.u64 	%rd26, %rd24;
	cvta.to.global.u64 	%rd265, %rd25;
	mov.u32 	%r14, %ctaid.y;
	shl.b32 	%r15, %r14, 7;
	mul.lo.s32 	%r16, %r13, %r15;
	mul.wide.u32 	%rd27, %r16, 4;
	add.s64 	%rd266, %rd26, %rd27;
	mov.u32 	%r17, %ctaid.x;
	shl.b32 	%r1, %r17, 7;
	mad.lo.s32 	%r2, %r12, %r15, %r1;
	mov.u32 	%r3, %tid.x;
	setp.lt.s32 	%p1, %r13, 1;
	mov.f32 	%f1491, 0f00000000;
	mov.f32 	%f1492, %f1491;
	mov.f32 	%f1493, %f1491;
	mov.f32 	%f1494, %f1491;
	mov.f32 	%f1495, %f1491;
	mov.f32 	%f1496, %f1491;
	mov.f32 	%f1497, %f1491;
	mov.f32 	%f1498, %f1491;
	mov.f32 	%f1499, %f1491;
	mov.f32 	%f1500, %f1491;
	mov.f32 	%f1501, %f1491;
	mov.f32 	%f1502, %f1491;
	mov.f32 	%f1503, %f1491;
	mov.f32 	%f1504, %f1491;
	mov.f32 	%f1505, %f1491;
	mov.f32 	%f1506, %f1491;
	mov.f32 	%f1507, %f1491;
	mov.f32 	%f1508, %f1491;
	mov.f32 	%f1509, %f1491;
	mov.f32 	%f1510, %f1491;
	mov.f32 	%f1511, %f1491;
	mov.f32 	%f1512, %f1491;
	mov.f32 	%f1513, %f1491;
	mov.f32 	%f1514, %f1491;
	mov.f32 	%f1515, %f1491;
	mov.f32 	%f1516, %f1491;
	mov.f32 	%f1517, %f1491;
	mov.f32 	%f1518, %f1491;
	mov.f32 	%f1519, %f1491;
	mov.f32 	%f1520, %f1491;
	mov.f32 	%f1521, %f1491;
	mov.f32 	%f1522, %f1491;
	mov.f32 	%f1523, %f1491;
	mov.f32 	%f1524, %f1491;
	mov.f32 	%f1525, %f1491;
	mov.f32 	%f1526, %f1491;
	mov.f32 	%f1527, %f1491;
	mov.f32 	%f1528, %f1491;
	mov.f32 	%f1529, %f1491;
	mov.f32 	%f1530, %f1491;
	mov.f32 	%f1531, %f1491;
	mov.f32 	%f1532, %f1491;
	mov.f32 	%f1533, %f1491;
	mov.f32 	%f1534, %f1491;
	mov.f32 	%f1535, %f1491;
	mov.f32 	%f1536, %f1491;
	mov.f32 	%f1537, %f1491;
	mov.f32 	%f1538, %f1491;
	mov.f32 	%f1539, %f1491;
	mov.f32 	%f1540, %f1491;
	mov.f32 	%f1541, %f1491;
	mov.f32 	%f1542, %f1491;
	mov.f32 	%f1543, %f1491;
	mov.f32 	%f1544, %f1491;
	mov.f32 	%f1545, %f1491;
	mov.f32 	%f1546, %f1491;
	mov.f32 	%f1547, %f1491;
	mov.f32 	%f1548, %f1491;
	mov.f32 	%f1549, %f1491;
	mov.f32 	%f1550, %f1491;
	mov.f32 	%f1551, %f1491;
	mov.f32 	%f1552, %f1491;
	mov.f32 	%f1553, %f1491;
	mov.f32 	%f1554, %f1491;
	@%p1 bra 	$L__BB1_3;
	and.b32  	%r19, %r3, 15;
	mul.lo.s32 	%r20, %r19, 132;
	and.b32  	%r21, %r3, 127;
	shr.u32 	%r22, %r3, 4;
	mad.lo.s32 	%r23, %r22, %r13, %r19;
	add.s32 	%r24, %r3, 256;
	shr.u32 	%r25, %r24, 4;
	mad.lo.s32 	%r26, %r25, %r13, %r19;
	add.s32 	%r27, %r3, 512;
	shr.u32 	%r28, %r27, 4;
	mad.lo.s32 	%r29, %r28, %r13, %r19;
	add.s32 	%r30, %r3, 768;
	shr.u32 	%r31, %r30, 4;
	mad.lo.s32 	%r32, %r31, %r13, %r19;
	or.b32  	%r33, %r3, 1024;
	shr.u32 	%r34, %r33, 4;
	mad.lo.s32 	%r35, %r34, %r13, %r19;
	add.s32 	%r36, %r34, %r20;
	shl.b32 	%r37, %r36, 2;
	mov.u32 	%r38, smem;
	add.s32 	%r4, %r38, %r37;
	add.s32 	%r39, %r3, 1280;
	shr.u32 	%r40, %r39, 4;
	mad.lo.s32 	%r41, %r40, %r13, %r19;
	add.s32 	%r42, %r40, %r20;
	shl.b32 	%r43, %r42, 2;
	add.s32 	%r5, %r38, %r43;
	add.s32 	%r44, %r3, 1536;
	shr.u32 	%r45, %r44, 4;
	mad.lo.s32 	%r46, %r45, %r13, %r19;
	add.s32 	%r47, %r45, %r20;
	shl.b32 	%r48, %r47, 2;
	add.s32 	%r6, %r38, %r48;
	add.s32 	%r49, %r3, 1792;
	shr.u32 	%r50, %r49, 4;
	mad.lo.s32 	%r51, %r50, %r13, %r19;
	shr.u32 	%r52, %r3, 7;
	mad.lo.s32 	%r53, %r52, %r12, %r21;
	shr.u32 	%r54, %r24, 7;
	mad.lo.s32 	%r55, %r54, %r12, %r21;
	shr.u32 	%r56, %r27, 7;
	mad.lo.s32 	%r57, %r56, %r12, %r21;
	shr.u32 	%r58, %r30, 7;
	mad.lo.s32 	%r59, %r58, %r12, %r21;
	shr.u32 	%r60, %r33, 7;
	mad.lo.s32 	%r61, %r60, %r12, %r21;
	and.b32  	%r62, %r33, 1920;
	or.b32  	%r63, %r62, %r21;
	shl.b32 	%r64, %r63, 2;
	add.s32 	%r65, %r38, 8448;
	add.s32 	%r7, %r65, %r64;
	shr.u32 	%r66, %r39, 7;
	mad.lo.s32 	%r67, %r66, %r12, %r21;
	and.b32  	%r68, %r39, 3968;
	or.b32  	%r69, %r68, %r21;
	shl.b32 	%r70, %r69, 2;
	add.s32 	%r8, %r65, %r70;
	shr.u32 	%r71, %r44, 7;
	mad.lo.s32 	%r72, %r71, %r12, %r21;
	and.b32  	%r73, %r44, 3968;
	or.b32  	%r74, %r73, %r21;
	shl.b32 	%r75, %r74, 2;
	add.s32 	%r9, %r65, %r75;
	shr.u32 	%r76, %r49, 7;
	mad.lo.s32 	%r77, %r76, %r12, %r21;
	mul.wide.u32 	%rd3, %r51, 4;
	mul.wide.u32 	%rd4, %r46, 4;
	mul.wide.u32 	%rd5, %r41, 4;
	mul.wide.u32 	%rd6, %r35, 4;
	mul.wide.u32 	%rd7, %r32, 4;
	mul.wide.u32 	%rd8, %r29, 4;
	mul.wide.u32 	%rd9, %r26, 4;
	mul.wide.u32 	%rd10, %r23, 4;
	mul.wide.s32 	%rd28, %r77, 4;
	mul.wide.u32 	%rd29, %r1, 4;
	add.s64 	%rd11, %rd28, %rd29;
	mul.wide.s32 	%rd30, %r72, 4;
	add.s64 	%rd12, %rd30, %rd29;
	mul.wide.s32 	%rd31, %r67, 4;
	add.s64 	%rd13, %rd31, %rd29;
	mul.wide.s32 	%rd32, %r61, 4;
	add.s64 	%rd14, %rd32, %rd29;
	mul.wide.s32 	%rd33, %r59, 4;
	add.s64 	%rd15, %rd33, %rd29;
	mul.wide.s32 	%rd34, %r57, 4;
	add.s64 	%rd16, %rd34, %rd29;
	mul.wide.s32 	%rd35, %r55, 4;
	add.s64 	%rd17, %rd35, %rd29;
	mul.wide.s32 	%rd36, %r53, 4;
	add.s64 	%rd18, %rd36, %rd29;
	mov.b32 	%r200, 0;
	mov.f32 	%f1491, 0f00000000;
$L__BB1_2:
	add.s64 	%rd37, %rd266, %rd10;
	ld.global.nc.f32 	%f195, [%rd37];
	mov.u32 	%r78, %tid.x;
	shr.u32 	%r79, %r78, 4;
	and.b32  	%r80, %r78, 15;
	mul.lo.s32 	%r81, %r80, 132;
	add.s32 	%r82, %r79, %r81;
	shl.b32 	%r83, %r82, 2;
	mov.u32 	%r84, smem;
	add.s32 	%r85, %r84, %r83;
	st.shared.f32 	[%r85], %f195;
	add.s64 	%rd38, %rd266, %rd9;
	ld.global.nc.f32 	%f196, [%rd38];
	add.s32 	%r86, %r78, 256;
	shr.u32 	%r87, %r86, 4;
	add.s32 	%r88, %r87, %r81;
	shl.b32 	%r89, %r88, 2;
	add.s32 	%r90, %r84, %r89;
	st.shared.f32 	[%r90], %f196;
	add.s64 	%rd39, %rd266, %rd8;
	ld.global.nc.f32 	%f197, [%rd39];
	add.s32 	%r91, %r78, 512;
	shr.u32 	%r92, %r91, 4;
	add.s32 	%r93, %r92, %r81;
	shl.b32 	%r94, %r93, 2;
	add.s32 	%r95, %r84, %r94;
	st.shared.f32 	[%r95], %f197;
	add.s64 	%rd40, %rd266, %rd7;
	ld.global.nc.f32 	%f198, [%rd40];
	add.s32 	%r96, %r78, 768;
	shr.u32 	%r97, %r96, 4;
	add.s32 	%r98, %r97, %r81;
	shl.b32 	%r99, %r98, 2;
	add.s32 	%r100, %r84, %r99;
	st.shared.f32 	[%r100], %f198;
	add.s64 	%rd41, %rd266, %rd6;
	ld.global.nc.f32 	%f199, [%rd41];
	st.shared.f32 	[%r4], %f199;
	add.s64 	%rd42, %rd266, %rd5;
	ld.global.nc.f32 	%f200, [%rd42];
	st.shared.f32 	[%r5], %f200;
	add.s64 	%rd43, %rd266, %rd4;
	ld.global.nc.f32 	%f201, [%rd43];
	st.shared.f32 	[%r6], %f201;
	add.s64 	%rd44, %rd266, %rd3;
	ld.global.nc.f32 	%f202, [%rd44];
	add.s32 	%r101, %r78, 1792;
	shr.u32 	%r102, %r101, 4;
	add.s32 	%r103, %r102, %r81;
	shl.b32 	%r104, %r103, 2;
	add.s32 	%r105, %r84, %r104;
	st.shared.f32 	[%r105], %f202;
	add.s64 	%rd45, %rd265, %rd18;
	ld.global.nc.f32 	%f203, [%rd45];
	and.b32  	%r106, %r78, 127;
	add.s32 	%r107, %r84, 8448;
	shl.b32 	%r108, %r78, 2;
	add.s32 	%r109, %r107, %r108;
	st.shared.f32 	[%r109], %f203;
	add.s64 	%rd46, %rd265, %rd17;
	ld.global.nc.f32 	%f204, [%rd46];
	and.b32  	%r110, %r86, 1920;
	or.b32  	%r111, %r110, %r106;
	shl.b32 	%r112, %r111, 2;
	add.s32 	%r113, %r107, %r112;
	st.shared.f32 	[%r113], %f204;
	add.s64 	%rd47, %rd265, %rd16;
	ld.global.nc.f32 	%f205, [%rd47];
	and.b32  	%r114, %r91, 1920;
	or.b32  	%r115, %r114, %r106;
	shl.b32 	%r116, %r115, 2;
	add.s32 	%r117, %r107, %r116;
	st.shared.f32 	[%r117], %f205;
	add.s64 	%rd48, %rd265, %rd15;
	ld.global.nc.f32 	%f206, [%rd48];
	and.b32  	%r118, %r96, 1920;
	or.b32  	%r119, %r118, %r106;
	shl.b32 	%r120, %r119, 2;
	add.s32 	%r121, %r107, %r120;
	st.shared.f32 	[%r121], %f206;
	add.s64 	%rd49, %rd265, %rd14;
	ld.global.nc.f32 	%f207, [%rd49];
	st.shared.f32 	[%r7], %f207;
	add.s64 	%rd50, %rd265, %rd13;
	ld.global.nc.f32 	%f208, [%rd50];
	st.shared.f32 	[%r8], %f208;
	add.s64 	%rd51, %rd265, %rd12;
	ld.global.nc.f32 	%f209, [%rd51];
	st.shared.f32 	[%r9], %f209;
	add.s64 	%rd52, %rd265, %rd11;
	ld.global.nc.f32 	%f210, [%rd52];
	and.b32  	%r122, %r101, 3968;
	or.b32  	%r123, %r122, %r106;
	shl.b32 	%r124, %r123, 2;
	add.s32 	%r125, %r107, %r124;
	st.shared.f32 	[%r125], %f210;
	bar.sync 	0;
	shl.b32 	%r126, %r78, 1;
	and.b32  	%r127, %r126, 1792;
	shl.b32 	%r128, %r78, 3;
	and.b32  	%r129, %r128, 224;
	or.b32  	%r130, %r129, %r127;
	add.s32 	%r131, %r84, %r130;
	ld.shared.v4.f32 	{%f211, %f212, %f213, %f214}, [%r131];
	ld.shared.v4.f32 	{%f215, %f216, %f217, %f218}, [%r131+16];
	and.b32  	%r132, %r108, 384;
	shl.b32 	%r133, %r78, 5;
	and.b32  	%r134, %r133, 96;
	or.b32  	%r135, %r134, %r132;
	add.s32 	%r136, %r107, %r135;
	ld.shared.v4.f32 	{%f219, %f220, %f221, %f222}, [%r136];
	ld.shared.v4.f32 	{%f223, %f224, %f225, %f226}, [%r136+16];
	fma.rn.f32 	%f227, %f211, %f219, %f1554;
	fma.rn.f32 	%f228, %f211, %f220, %f1553;
	fma.rn.f32 	%f229, %f211, %f221, %f1552;
	fma.rn.f32 	%f230, %f211, %f222, %f1551;
	fma.rn.f32 	%f231, %f211, %f223, %f1550;
	fma.rn.f32 	%f232, %f211, %f224, %f1549;
	fma.rn.f32 	%f233, %f211, %f225, %f1548;
	fma.rn.f32 	%f234, %f211, %f226, %f1547;
	fma.rn.f32 	%f235, %f212, %f219, %f1546;
	fma.rn.f32 	%f236, %f212, %f220, %f1545;
	fma.rn.f32 	%f237, %f212, %f221, %f1544;
	fma.rn.f32 	%f238, %f212, %f222, %f1543;
	fma.rn.f32 	%f239, %f212, %f223, %f1542;
	fma.rn.f32 	%f240, %f212, %f224, %f1541;
	fma.rn.f32 	%f241, %f212, %f225, %f1540;
	fma.rn.f32 	%f242, %f212, %f226, %f1539;
	fma.rn.f32 	%f243, %f213, %f219, %f1538;
	fma.rn.f32 	%f244, %f213, %f220, %f1537;
	fma.rn.f32 	%f245, %f213, %f221, %f1536;
	fma.rn.f32 	%f246, %f213, %f222, %f1535;
	fma.rn.f32 	%f247, %f213, %f223, %f1534;
	fma.rn.f32 	%f248, %f213, %f224, %f1533;
	fma.rn.f32 	%f249, %f213, %f225, %f1532;
	fma.rn.f32 	%f250, %f213, %f226, %f1531;
	fma.rn.f32 	%f251, %f214, %f219, %f1530;
	fma.rn.f32 	%f252, %f214, %f220, %f1529;
	fma.rn.f32 	%f253, %f214, %f221, %f1528;
	fma.rn.f32 	%f254, %f214, %f222, %f1527;
	fma.rn.f32 	%f255, %f214, %f223, %f1526;
	fma.rn.f32 	%f256, %f214, %f224, %f1525;
	fma.rn.f32 	%f257, %f214, %f225, %f1524;
	fma.rn.f32 	%f258, %f214, %f226, %f1523;
	fma.rn.f32 	%f259, %f215, %f219, %f1522;
	fma.rn.f32 	%f260, %f215, %f220, %f1521;
	fma.rn.f32 	%f261, %f215, %f221, %f1520;
	fma.rn.f32 	%f262, %f215, %f222, %f1519;
	fma.rn.f32 	%f263, %f215, %f223, %f1518;
	fma.rn.f32 	%f264, %f215, %f224, %f1517;
	fma.rn.f32 	%f265, %f215, %f225, %f1516;
	fma.rn.f32 	%f266, %f215, %f226, %f1515;
	fma.rn.f32 	%f267, %f216, %f219, %f1514;
	fma.rn.f32 	%f268, %f216, %f220, %f1513;
	fma.rn.f32 	%f269, %f216, %f221, %f1512;
	fma.rn.f32 	%f270, %f216, %f222, %f1511;
	fma.rn.f32 	%f271, %f216, %f223, %f1510;
	fma.rn.f32 	%f272, %f216, %f224, %f1509;
	fma.rn.f32 	%f273, %f216, %f225, %f1508;
	fma.rn.f32 	%f274, %f216, %f226, %f1507;
	fma.rn.f32 	%f275, %f217, %f219, %f1506;
	fma.rn.f32 	%f276, %f217, %f220, %f1505;
	fma.rn.f32 	%f277, %f217, %f221, %f1504;
	fma.rn.f32 	%f278, %f217, %f222, %f1503;
	fma.rn.f32 	%f279, %f217, %f223, %f1502;
	fma.rn.f32 	%f280, %f217, %f224, %f1501;
	fma.rn.f32 	%f281, %f217, %f225, %f1500;
	fma.rn.f32 	%f282, %f217, %f226, %f1499;
	fma.rn.f32 	%f283, %f218, %f219, %f1498;
	fma.rn.f32 	%f284, %f218, %f220, %f1497;
	fma.rn.f32 	%f285, %f218, %f221, %f1496;
	fma.rn.f32 	%f286, %f218, %f222, %f1495;
	fma.rn.f32 	%f287, %f218, %f223, %f1494;
	fma.rn.f32 	%f288, %f218, %f224, %f1493;
	fma.rn.f32 	%f289, %f218, %f225, %f1492;
	fma.rn.f32 	%f290, %f218, %f226, %f1491;
	ld.shared.v4.f32 	{%f291, %f292, %f293, %f294}, [%r131+528];
	ld.shared.v4.f32 	{%f295, %f296, %f297, %f298}, [%r131+544];
	ld.shared.v4.f32 	{%f299, %f300, %f301, %f302}, [%r136+512];
	ld.shared.v4.f32 	{%f303, %f304, %f305, %f306}, [%r136+528];
	fma.rn.f32 	%f307, %f291, %f299, %f227;
	fma.rn.f32 	%f308, %f291, %f300, %f228;
	fma.rn.f32 	%f309, %f291, %f301, %f229;
	fma.rn.f32 	%f310, %f291, %f302, %f230;
	fma.rn.f32 	%f311, %f291, %f303, %f231;
	fma.rn.f32 	%f312, %f291, %f304, %f232;
	fma.rn.f32 	%f313, %f291, %f305, %f233;
	fma.rn.f32 	%f314, %f291, %f306, %f234;
	fma.rn.f32 	%f315, %f292, %f299, %f235;
	fma.rn.f32 	%f316, %f292, %f300, %f236;
	fma.rn.f32 	%f317, %f292, %f301, %f237;
	fma.rn.f32 	%f318, %f292, %f302, %f238;
	fma.rn.f32 	%f319, %f292, %f303, %f239;
	fma.rn.f32 	%f320, %f292, %f304, %f240;
	fma.rn.f32 	%f321, %f292, %f305, %f241;
	fma.rn.f32 	%f322, %f292, %f306, %f242;
	fma.rn.f32 	%f323, %f293, %f299, %f243;
	fma.rn.f32 	%f324, %f293, %f300, %f244;
	fma.rn.f32 	%f325, %f293, %f301, %f245;
	fma.rn.f32 	%f326, %f293, %f302, %f246;
	fma.rn.f32 	%f327, %f293, %f303, %f247;
	fma.rn.f32 	%f328, %f293, %f304, %f248;
	fma.rn.f32 	%f329, %f293, %f305, %f249;
	fma.rn.f32 	%f330, %f293, %f306, %f250;
	fma.rn.f32 	%f331, %f294, %f299, %f251;
	fma.rn.f32 	%f332, %f294, %f300, %f252;
	fma.rn.f32 	%f333, %f294, %f301, %f253;
	fma.rn.f32 	%f334, %f294, %f302, %f254;
	fma.rn.f32 	%f335, %f294, %f303, %f255;
	fma.rn.f32 	%f336, %f294, %f304, %f256;
	fma.rn.f32 	%f337, %f294, %f305, %f257;
	fma.rn.f32 	%f338, %f294, %f306, %f258;
	fma.rn.f32 	%f339, %f295, %f299, %f259;
	fma.rn.f32 	%f340, %f295, %f300, %f260;
	fma.rn.f32 	%f341, %f295, %f301, %f261;
	fma.rn.f32 	%f342, %f295, %f302, %f262;
	fma.rn.f32 	%f343, %f295, %f303, %f263;
	fma.rn.f32 	%f344, %f295, %f304, %f264;
	fma.rn.f32 	%f345, %f295, %f305, %f265;
	fma.rn.f32 	%f346, %f295, %f306, %f266;
	fma.rn.f32 	%f347, %f296, %f299, %f267;
	fma.rn.f32 	%f348, %f296, %f300, %f268;
	fma.rn.f32 	%f349, %f296, %f301, %f269;
	fma.rn.f32 	%f350, %f296, %f302, %f270;
	fma.rn.f32 	%f351, %f296, %f303, %f271;
	fma.rn.f32 	%f352, %f296, %f304, %f272;
	fma.rn.f32 	%f353, %f296, %f305, %f273;
	fma.rn.f32 	%f354, %f296, %f306, %f274;
	fma.rn.f32 	%f355, %f297, %f299, %f275;
	fma.rn.f32 	%f356, %f297, %f300, %f276;
	fma.rn.f32 	%f357, %f297, %f301, %f277;
	fma.rn.f32 	%f358, %f297, %f302, %f278;
	fma.rn.f32 	%f359, %f297, %f303, %f279;
	fma.rn.f32 	%f360, %f297, %f304, %f280;
	fma.rn.f32 	%f361, %f297, %f305, %f281;
	fma.rn.f32 	%f362, %f297, %f306, %f282;
	fma.rn.f32 	%f363, %f298, %f299, %f283;
	fma.rn.f32 	%f364, %f298, %f300, %f284;
	fma.rn.f32 	%f365, %f298, %f301, %f285;
	fma.rn.f32 	%f366, %f298, %f302, %f286;
	fma.rn.f32 	%f367, %f298, %f303, %f287;
	fma.rn.f32 	%f368, %f298, %f304, %f288;
	fma.rn.f32 	%f369, %f298, %f305, %f289;
	fma.rn.f32 	%f370, %f298, %f306, %f290;
	ld.shared.v4.f32 	{%f371, %f372, %f373, %f374}, [%r131+1056];
	ld.shared.v4.f32 	{%f375, %f376, %f377, %f378}, [%r131+1072];
	ld.shared.v4.f32 	{%f379, %f380, %f381, %f382}, [%r136+1024];
	ld.shared.v4.f32 	{%f383, %f384, %f385, %f386}, [%r136+1040];
	fma.rn.f32 	%f387, %f371, %f379, %f307;
	fma.rn.f32 	%f388, %f371, %f380, %f308;
	fma.rn.f32 	%f389, %f371, %f381, %f309;
	fma.rn.f32 	%f390, %f371, %f382, %f310;
	fma.rn.f32 	%f391, %f371, %f383, %f311;
	fma.rn.f32 	%f392, %f371, %f384, %f312;
	fma.rn.f32 	%f393, %f371, %f385, %f313;
	fma.rn.f32 	%f394, %f371, %f386, %f314;
	fma.rn.f32 	%f395, %f372, %f379, %f315;
	fma.rn.f32 	%f396, %f372, %f380, %f316;
	fma.rn.f32 	%f397, %f372, %f381, %f317;
	fma.rn.f32 	%f398, %f372, %f382, %f318;
	fma.rn.f32 	%f399, %f372, %f383, %f319;
	fma.rn.f32 	%f400, %f372, %f384, %f320;
	fma.rn.f32 	%f401, %f372, %f385, %f321;
	fma.rn.f32 	%f402, %f372, %f386, %f322;
	fma.rn.f32 	%f403, %f373, %f379, %f323;
	fma.rn.f32 	%f404, %f373, %f380, %f324;
	fma.rn.f32 	%f405, %f373, %f381, %f325;
	fma.rn.f32 	%f406, %f373, %f382, %f326;
	fma.rn.f32 	%f407, %f373, %f383, %f327;
	fma.rn.f32 	%f408, %f373, %f384, %f328;
	fma.rn.f32 	%f409, %f373, %f385, %f329;
	fma.rn.f32 	%f410, %f373, %f386, %f330;
	fma.rn.f32 	%f411, %f374, %f379, %f331;
	fma.rn.f32 	%f412, %f374, %f380, %f332;
	fma.rn.f32 	%f413, %f374, %f381, %f333;
	fma.rn.f32 	%f414, %f374, %f382, %f334;
	fma.rn.f32 	%f415, %f374, %f383, %f335;
	fma.rn.f32 	%f416, %f374, %f384, %f336;
	fma.rn.f32 	%f417, %f374, %f385, %f337;
	fma.rn.f32 	%f418, %f374, %f386, %f338;
	fma.rn.f32 	%f419, %f375, %f379, %f339;
	fma.rn.f32 	%f420, %f375, %f380, %f340;
	fma.rn.f32 	%f421, %f375, %f381, %f341;
	fma.rn.f32 	%f422, %f375, %f382, %f342;
	fma.rn.f32 	%f423, %f375, %f383, %f343;
	fma.rn.f32 	%f424, %f375, %f384, %f344;
	fma.rn.f32 	%f425, %f375, %f385, %f345;
	fma.rn.f32 	%f426, %f375, %f386, %f346;
	fma.rn.f32 	%f427, %f376, %f379, %f347;
	fma.rn.f32 	%f428, %f376, %f380, %f348;
	fma.rn.f32 	%f429, %f376, %f381, %f349;
	fma.rn.f32 	%f430, %f376, %f382, %f350;
	fma.rn.f32 	%f431, %f376, %f383, %f351;
	fma.rn.f32 	%f432, %f376, %f384, %f352;
	fma.rn.f32 	%f433, %f376, %f385, %f353;
	fma.rn.f32 	%f434, %f376, %f386, %f354;
	fma.rn.f32 	%f435, %f377, %f379, %f355;
	fma.rn.f32 	%f436, %f377, %f380, %f356;
	fma.rn.f32 	%f437, %f377, %f381, %f357;
	fma.rn.f32 	%f438, %f377, %f382, %f358;
	fma.rn.f32 	%f439, %f377, %f383, %f359;
	fma.rn.f32 	%f440, %f377, %f384, %f360;
	fma.rn.f32 	%f441, %f377, %f385, %f361;
	fma.rn.f32 	%f442, %f377, %f386, %f362;
	fma.rn.f32 	%f443, %f378, %f379, %f363;
	fma.rn.f32 	%f444, %f378, %f380, %f364;
	fma.rn.f32 	%f445, %f378, %f381, %f365;
	fma.rn.f32 	%f446, %f378, %f382, %f366;
	fma.rn.f32 	%f447, %f378, %f383, %f367;
	fma.rn.f32 	%f448, %f378, %f384, %f368;
	fma.rn.f32 	%f449, %f378, %f385, %f369;
	fma.rn.f32 	%f450, %f378, %f386, %f370;
	ld.shared.v4.f32 	{%f451, %f452, %f453, %f454}, [%r131+1584];
	ld.shared.v4.f32 	{%f455, %f456, %f457, %f458}, [%r131+1600];
	ld.shared.v4.f32 	{%f459, %f460, %f461, %f462}, [%r136+1536];
	ld.shared.v4.f32 	{%f463, %f464, %f465, %f466}, [%r136+1552];
	fma.rn.f32 	%f467, %f451, %f459, %f387;
	fma.rn.f32 	%f468, %f451, %f460, %f388;
	fma.rn.f32 	%f469, %f451, %f461, %f389;
	fma.rn.f32 	%f470, %f451, %f462, %f390;
	fma.rn.f32 	%f471, %f451, %f463, %f391;
	fma.rn.f32 	%f472, %f451, %f464, %f392;
	fma.rn.f32 	%f473, %f451, %f465, %f393;
	fma.rn.f32 	%f474, %f451, %f466, %f394;
	fma.rn.f32 	%f475, %f452, %f459, %f395;
	fma.rn.f32 	%f476, %f452, %f460, %f396;
	fma.rn.f32 	%f477, %f452, %f461, %f397;
	fma.rn.f32 	%f478, %f452, %f462, %f398;
	fma.rn.f32 	%f479, %f452, %f463, %f399;
	fma.rn.f32 	%f480, %f452, %f464, %f400;
	fma.rn.f32 	%f481, %f452, %f465, %f401;
	fma.rn.f32 	%f482, %f452, %f466, %f402;
	fma.rn.f32 	%f483, %f453, %f459, %f403;
	fma.rn.f32 	%f484, %f453, %f460, %f404;
	fma.rn.f32 	%f485, %f453, %f461, %f405;
	fma.rn.f32 	%f486, %f453, %f462, %f406;
	fma.rn.f32 	%f487, %f453, %f463, %f407;
	fma.rn.f32 	%f488, %f453, %f464, %f408;
	fma.rn.f32 	%f489, %f453, %f465, %f409;
	fma.rn.f32 	%f490, %f453, %f466, %f410;
	fma.rn.f32 	%f491, %f454, %f459, %f411;
	fma.rn.f32 	%f492, %f454, %f460, %f412;
	fma.rn.f32 	%f493, %f454, %f461, %f413;
	fma.rn.f32 	%f494, %f454, %f462, %f414;
	fma.rn.f32 	%f495, %f454, %f463, %f415;
	fma.rn.f32 	%f496, %f454, %f464, %f416;
	fma.rn.f32 	%f497, %f454, %f465, %f417;
	fma.rn.f32 	%f498, %f454, %f466, %f418;
	fma.rn.f32 	%f499, %f455, %f459, %f419;
	fma.rn.f32 	%f500, %f455, %f460, %f420;
	fma.rn.f32 	%f501, %f455, %f461, %f421;
	fma.rn.f32 	%f502, %f455, %f462, %f422;
	fma.rn.f32 	%f503, %f455, %f463, %f423;
	fma.rn.f32 	%f504, %f455, %f464, %f424;
	fma.rn.f32 	%f505, %f455, %f465, %f425;
	fma.rn.f32 	%f506, %f455, %f466, %f426;
	fma.rn.f32 	%f507, %f456, %f459, %f427;
	fma.rn.f32 	%f508, %f456, %f460, %f428;
	fma.rn.f32 	%f509, %f456, %f461, %f429;
	fma.rn.f32 	%f510, %f456, %f462, %f430;
	fma.rn.f32 	%f511, %f456, %f463, %f431;
	fma.rn.f32 	%f512, %f456, %f464, %f432;
	fma.rn.f32 	%f513, %f456, %f465, %f433;
	fma.rn.f32 	%f514, %f456, %f466, %f434;
	fma.rn.f32 	%f515, %f457, %f459, %f435;
	fma.rn.f32 	%f516, %f457, %f460, %f436;
	fma.rn.f32 	%f517, %f457, %f461, %f437;
	fma.rn.f32 	%f518, %f457, %f462, %f438;
	fma.rn.f32 	%f519, %f457, %f463, %f439;
	fma.rn.f32 	%f520, %f457, %f464, %f440;
	fma.rn.f32 	%f521, %f457, %f465, %f441;
	fma.rn.f32 	%f522, %f457, %f466, %f442;
	fma.rn.f32 	%f523, %f458, %f459, %f443;
	fma.rn.f32 	%f524, %f458, %f460, %f444;
	fma.rn.f32 	%f525, %f458, %f461, %f445;
	fma.rn.f32 	%f526, %f458, %f462, %f446;
	fma.rn.f32 	%f527, %f458, %f463, %f447;
	fma.rn.f32 	%f528, %f458, %f464, %f448;
	fma.rn.f32 	%f529, %f458, %f465, %f449;
	fma.rn.f32 	%f530, %f458, %f466, %f450;
	ld.shared.v4.f32 	{%f531, %f532, %f533, %f534}, [%r131+2112];
	ld.shared.v4.f32 	{%f535, %f536, %f537, %f538}, [%r131+2128];
	ld.shared.v4.f32 	{%f539, %f540, %f541, %f542}, [%r136+2048];
	ld.shared.v4.f32 	{%f543, %f544, %f545, %f546}, [%r136+2064];
	fma.rn.f32 	%f547, %f531, %f539, %f467;
	fma.rn.f32 	%f548, %f531, %f540, %f468;
	fma.rn.f32 	%f549, %f531, %f541, %f469;
	fma.rn.f32 	%f550, %f531, %f542, %f470;
	fma.rn.f32 	%f551, %f531, %f543, %f471;
	fma.rn.f32 	%f552, %f531, %f544, %f472;
	fma.rn.f32 	%f553, %f531, %f545, %f473;
	fma.rn.f32 	%f554, %f531, %f546, %f474;
	fma.rn.f32 	%f555, %f532, %f539, %f475;
	fma.rn.f32 	%f556, %f532, %f540, %f476;
	fma.rn.f32 	%f557, %f532, %f541, %f477;
	fma.rn.f32 	%f558, %f532, %f542, %f478;
	fma.rn.f32 	%f559, %f532, %f543, %f479;
	fma.rn.f32 	%f560, %f532, %f544, %f480;
	fma.rn.f32 	%f561, %f532, %f545, %f481;
	fma.rn.f32 	%f562, %f532, %f546, %f482;
	fma.rn.f32 	%f563, %f533, %f539, %f483;
	fma.rn.f32 	%f564, %f533, %f540, %f484;
	fma.rn.f32 	%f565, %f533, %f541, %f485;
	fma.rn.f32 	%f566, %f533, %f542, %f486;
	fma.rn.f32 	%f567, %f533, %f543, %f487;
	fma.rn.f32 	%f568, %f533, %f544, %f488;
	fma.rn.f32 	%f569, %f533, %f545, %f489;
	fma.rn.f32 	%f570, %f533, %f546, %f490;
	fma.rn.f32 	%f571, %f534, %f539, %f491;
	fma.rn.f32 	%f572, %f534, %f540, %f492;
	fma.rn.f32 	%f573, %f534, %f541, %f493;
	fma.rn.f32 	%f574, %f534, %f542, %f494;
	fma.rn.f32 	%f575, %f534, %f543, %f495;
	fma.rn.f32 	%f576, %f534, %f544, %f496;
	fma.rn.f32 	%f577, %f534, %f545, %f497;
	fma.rn.f32 	%f578, %f534, %f546, %f498;
	fma.rn.f32 	%f579, %f535, %f539, %f499;
	fma.rn.f32 	%f580, %f535, %f540, %f500;
	fma.rn.f32 	%f581, %f535, %f541, %f501;
	fma.rn.f32 	%f582, %f535, %f542, %f502;
	fma.rn.f32 	%f583, %f535, %f543, %f503;
	fma.rn.f32 	%f584, %f535, %f544, %f504;
	fma.rn.f32 	%f585, %f535, %f545, %f505;
	fma.rn.f32 	%f586, %f535, %f546, %f506;
	fma.rn.f32 	%f587, %f536, %f539, %f507;
	fma.rn.f32 	%f588, %f536, %f540, %f508;
	fma.rn.f32 	%f589, %f536, %f541, %f509;
	fma.rn.f32 	%f590, %f536, %f542, %f510;
	fma.rn.f32 	%f591, %f536, %f543, %f511;
	fma.rn.f32 	%f592, %f536, %f544, %f512;
	fma.rn.f32 	%f593, %f536, %f545, %f513;
	fma.rn.f32 	%f594, %f536, %f546, %f514;
	fma.rn.f32 	%f595, %f537, %f539, %f515;
	fma.rn.f32 	%f596, %f537, %f540, %f516;
	fma.rn.f32 	%f597, %f537, %f541, %f517;
	fma.rn.f32 	%f598, %f537, %f542, %f518;
	fma.rn.f32 	%f599, %f537, %f543, %f519;
	fma.rn.f32 	%f600, %f537, %f544, %f520;
	fma.rn.f32 	%f601, %f537, %f545, %f521;
	fma.rn.f32 	%f602, %f537, %f546, %f522;
	fma.rn.f32 	%f603, %f538, %f539, %f523;
	fma.rn.f32 	%f604, %f538, %f540, %f524;
	fma.rn.f32 	%f605, %f538, %f541, %f525;
	fma.rn.f32 	%f606, %f538, %f542, %f526;
	fma.rn.f32 	%f607, %f538, %f543, %f527;
	fma.rn.f32 	%f608, %f538, %f544, %f528;
	fma.rn.f32 	%f609, %f538, %f545, %f529;
	fma.rn.f32 	%f610, %f538, %f546, %f530;
	ld.shared.v4.f32 	{%f611, %f612, %f613, %f614}, [%r131+2640];
	ld.shared.v4.f32 	{%f615, %f616, %f617, %f618}, [%r131+2656];
	ld.shared.v4.f32 	{%f619, %f620, %f621, %f622}, [%r136+2560];
	ld.shared.v4.f32 	{%f623, %f624, %f625, %f626}, [%r136+2576];
	fma.rn.f32 	%f627, %f611, %f619, %f547;
	fma.rn.f32 	%f628, %f611, %f620, %f548;
	fma.rn.f32 	%f629, %f611, %f621, %f549;
	fma.rn.f32 	%f630, %f611, %f622, %f550;
	fma.rn.f32 	%f631, %f611, %f623, %f551;
	fma.rn.f32 	%f632, %f611, %f624, %f552;
	fma.rn.f32 	%f633, %f611, %f625, %f553;
	fma.rn.f32 	%f634, %f611, %f626, %f554;
	fma.rn.f32 	%f635, %f612, %f619, %f555;
	fma.rn.f32 	%f636, %f612, %f620, %f556;
	fma.rn.f32 	%f637, %f612, %f621, %f557;
	fma.rn.f32 	%f638, %f612, %f622, %f558;
	fma.rn.f32 	%f639, %f612, %f623, %f559;
	fma.rn.f32 	%f640, %f612, %f624, %f560;
	fma.rn.f32 	%f641, %f612, %f625, %f561;
	fma.rn.f32 	%f642, %f612, %f626, %f562;
	fma.rn.f32 	%f643, %f613, %f619, %f563;
	fma.rn.f32 	%f644, %f613, %f620, %f564;
	fma.rn.f32 	%f645, %f613, %f621, %f565;
	fma.rn.f32 	%f646, %f613, %f622, %f566;
	fma.rn.f32 	%f647, %f613, %f623, %f567;
	fma.rn.f32 	%f648, %f613, %f624, %f568;
	fma.rn.f32 	%f649, %f613, %f625, %f569;
	fma.rn.f32 	%f650, %f613, %f626, %f570;
	fma.rn.f32 	%f651, %f614, %f619, %f571;
	fma.rn.f32 	%f652, %f614, %f620, %f572;
	fma.rn.f32 	%f653, %f614, %f621, %f573;
	fma.rn.f32 	%f654, %f614, %f622, %f574;
	fma.rn.f32 	%f655, %f614, %f623, %f575;
	fma.rn.f32 	%f656, %f614, %f624, %f576;
	fma.rn.f32 	%f657, %f614, %f625, %f577;
	fma.rn.f32 	%f658, %f614, %f626, %f578;
	fma.rn.f32 	%f659, %f615, %f619, %f579;
	fma.rn.f32 	%f660, %f615, %f620, %f580;
	fma.rn.f32 	%f661, %f615, %f621, %f581;
	fma.rn.f32 	%f662, %f615, %f622, %f582;
	fma.rn.f32 	%f663, %f615, %f623, %f583;
	fma.rn.f32 	%f664, %f615, %f624, %f584;
	fma.rn.f32 	%f665, %f615, %f625, %f585;
	fma.rn.f32 	%f666, %f615, %f626, %f586;
	fma.rn.f32 	%f667, %f616, %f619, %f587;
	fma.rn.f32 	%f668, %f616, %f620, %f588;
	fma.rn.f32 	%f669, %f616, %f621, %f589;
	fma.rn.f32 	%f670, %f616, %f622, %f590;
	fma.rn.f32 	%f671, %f616, %f623, %f591;
	fma.rn.f32 	%f672, %f616, %f624, %f592;
	fma.rn.f32 	%f673, %f616, %f625, %f593;
	fma.rn.f32 	%f674, %f616, %f626, %f594;
	fma.rn.f32 	%f675, %f617, %f619, %f595;
	fma.rn.f32 	%f676, %f617, %f620, %f596;
	fma.rn.f32 	%f677, %f617, %f621, %f597;
	fma.rn.f32 	%f678, %f617, %f622, %f598;
	fma.rn.f32 	%f679, %f617, %f623, %f599;
	fma.rn.f32 	%f680, %f617, %f624, %f600;
	fma.rn.f32 	%f681, %f617, %f625, %f601;
	fma.rn.f32 	%f682, %f617, %f626, %f602;
	fma.rn.f32 	%f683, %f618, %f619, %f603;
	fma.rn.f32 	%f684, %f618, %f620, %f604;
	fma.rn.f32 	%f685, %f618, %f621, %f605;
	fma.rn.f32 	%f686, %f618, %f622, %f606;
	fma.rn.f32 	%f687, %f618, %f623, %f607;
	fma.rn.f32 	%f688, %f618, %f624, %f608;
	fma.rn.f32 	%f689, %f618, %f625, %f609;
	fma.rn.f32 	%f690, %f618, %f626, %f610;
	ld.shared.v4.f32 	{%f691, %f692, %f693, %f694}, [%r131+3168];
	ld.shared.v4.f32 	{%f695, %f696, %f697, %f698}, [%r131+3184];
	ld.shared.v4.f32 	{%f699, %f700, %f701, %f702}, [%r136+3072];
	ld.shared.v4.f32 	{%f703, %f704, %f705, %f706}, [%r136+3088];
	fma.rn.f32 	%f707, %f691, %f699, %f627;
	fma.rn.f32 	%f708, %f691, %f700, %f628;
	fma.rn.f32 	%f709, %f691, %f701, %f629;
	fma.rn.f32 	%f710, %f691, %f702, %f630;
	fma.rn.f32 	%f711, %f691, %f703, %f631;
	fma.rn.f32 	%f712, %f691, %f704, %f632;
	fma.rn.f32 	%f713, %f691, %f705, %f633;
	fma.rn.f32 	%f714, %f691, %f706, %f634;
	fma.rn.f32 	%f715, %f692, %f699, %f635;
	fma.rn.f32 	%f716, %f692, %f700, %f636;
	fma.rn.f32 	%f717, %f692, %f701, %f637;
	fma.rn.f32 	%f718, %f692, %f702, %f638;
	fma.rn.f32 	%f719, %f692, %f703, %f639;
	fma.rn.f32 	%f720, %f692, %f704, %f640;
	fma.rn.f32 	%f721, %f692, %f705, %f641;
	fma.rn.f32 	%f722, %f692, %f706, %f642;
	fma.rn.f32 	%f723, %f693, %f699, %f643;
	fma.rn.f32 	%f724, %f693, %f700, %f644;
	fma.rn.f32 	%f725, %f693, %f701, %f645;
	fma.rn.f32 	%f726, %f693, %f702, %f646;
	fma.rn.f32 	%f727, %f693, %f703, %f647;
	fma.rn.f32 	%f728, %f693, %f704, %f648;
	fma.rn.f32 	%f729, %f693, %f705, %f649;
	fma.rn.f32 	%f730, %f693, %f706, %f650;
	fma.rn.f32 	%f731, %f694, %f699, %f651;
	fma.rn.f32 	%f732, %f694, %f700, %f652;
	fma.rn.f32 	%f733, %f694, %f701, %f653;
	fma.rn.f32 	%f734, %f694, %f702, %f654;
	fma.rn.f32 	%f735, %f694, %f703, %f655;
	fma.rn.f32 	%f736, %f694, %f704, %f656;
	fma.rn.f32 	%f737, %f694, %f705, %f657;
	fma.rn.f32 	%f738, %f694, %f706, %f658;
	fma.rn.f32 	%f739, %f695, %f699, %f659;
	fma.rn.f32 	%f740, %f695, %f700, %f660;
	fma.rn.f32 	%f741, %f695, %f701, %f661;
	fma.rn.f32 	%f742, %f695, %f702, %f662;
	fma.rn.f32 	%f743, %f695, %f703, %f663;
	fma.rn.f32 	%f744, %f695, %f704, %f664;
	fma.rn.f32 	%f745, %f695, %f705, %f665;
	fma.rn.f32 	%f746, %f695, %f706, %f666;
	fma.rn.f32 	%f747, %f696, %f699, %f667;
	fma.rn.f32 	%f748, %f696, %f700, %f668;
	fma.rn.f32 	%f749, %f696, %f701, %f669;
	fma.rn.f32 	%f750, %f696, %f702, %f670;
	fma.rn.f32 	%f751, %f696, %f703, %f671;
	fma.rn.f32 	%f752, %f696, %f704, %f672;
	fma.rn.f32 	%f753, %f696, %f705, %f673;
	fma.rn.f32 	%f754, %f696, %f706, %f674;
	fma.rn.f32 	%f755, %f697, %f699, %f675;
	fma.rn.f32 	%f756, %f697, %f700, %f676;
	fma.rn.f32 	%f757, %f697, %f701, %f677;
	fma.rn.f32 	%f758, %f697, %f702, %f678;
	fma.rn.f32 	%f759, %f697, %f703, %f679;
	fma.rn.f32 	%f760, %f697, %f704, %f680;
	fma.rn.f32 	%f761, %f697, %f705, %f681;
	fma.rn.f32 	%f762, %f697, %f706, %f682;
	fma.rn.f32 	%f763, %f698, %f699, %f683;
	fma.rn.f32 	%f764, %f698, %f700, %f684;
	fma.rn.f32 	%f765, %f698, %f701, %f685;
	fma.rn.f32 	%f766, %f698, %f702, %f686;
	fma.rn.f32 	%f767, %f698, %f703, %f687;
	fma.rn.f32 	%f768, %f698, %f704, %f688;
	fma.rn.f32 	%f769, %f698, %f705, %f689;
	fma.rn.f32 	%f770, %f698, %f706, %f690;
	ld.shared.v4.f32 	{%f771, %f772, %f773, %f774}, [%r131+3696];
	ld.shared.v4.f32 	{%f775, %f776, %f777, %f778}, [%r131+3712];
	ld.shared.v4.f32 	{%f779, %f780, %f781, %f782}, [%r136+3584];
	ld.shared.v4.f32 	{%f783, %f784, %f785, %f786}, [%r136+3600];
	fma.rn.f32 	%f787, %f771, %f779, %f707;
	fma.rn.f32 	%f788, %f771, %f780, %f708;
	fma.rn.f32 	%f789, %f771, %f781, %f709;
	fma.rn.f32 	%f790, %f771, %f782, %f710;
	fma.rn.f32 	%f791, %f771, %f783, %f711;
	fma.rn.f32 	%f792, %f771, %f784, %f712;
	fma.rn.f32 	%f793, %f771, %f785, %f713;
	fma.rn.f32 	%f794, %f771, %f786, %f714;
	fma.rn.f32 	%f795, %f772, %f779, %f715;
	fma.rn.f32 	%f796, %f772, %f780, %f716;
	fma.rn.f32 	%f797, %f772, %f781, %f717;
	fma.rn.f32 	%f798, %f772, %f782, %f718;
	fma.rn.f32 	%f799, %f772, %f783, %f719;
	fma.rn.f32 	%f800, %f772, %f784, %f720;
	fma.rn.f32 	%f801, %f772, %f785, %f721;
	fma.rn.f32 	%f802, %f772, %f786, %f722;
	fma.rn.f32 	%f803, %f773, %f779, %f723;
	fma.rn.f32 	%f804, %f773, %f780, %f724;
	fma.rn.f32 	%f805, %f773, %f781, %f725;
	fma.rn.f32 	%f806, %f773, %f782, %f726;
	fma.rn.f32 	%f807, %f773, %f783, %f727;
	fma.rn.f32 	%f808, %f773, %f784, %f728;
	fma.rn.f32 	%f809, %f773, %f785, %f729;
	fma.rn.f32 	%f810, %f773, %f786, %f730;
	fma.rn.f32 	%f811, %f774, %f779, %f731;
	fma.rn.f32 	%f812, %f774, %f780, %f732;
	fma.rn.f32 	%f813, %f774, %f781, %f733;
	fma.rn.f32 	%f814, %f774, %f782, %f734;
	fma.rn.f32 	%f815, %f774, %f783, %f735;
	fma.rn.f32 	%f816, %f774, %f784, %f736;
	fma.rn.f32 	%f817, %f774, %f785, %f737;
	fma.rn.f32 	%f818, %f774, %f786, %f738;
	fma.rn.f32 	%f819, %f775, %f779, %f739;
	fma.rn.f32 	%f820, %f775, %f780, %f740;
	fma.rn.f32 	%f821, %f775, %f781, %f741;
	fma.rn.f32 	%f822, %f775, %f782, %f742;
	fma.rn.f32 	%f823, %f775, %f783, %f743;
	fma.rn.f32 	%f824, %f775, %f784, %f744;
	fma.rn.f32 	%f825, %f775, %f785, %f745;
	fma.rn.f32 	%f826, %f775, %f786, %f746;
	fma.rn.f32 	%f827, %f776, %f779, %f747;
	fma.rn.f32 	%f828, %f776, %f780, %f748;
	fma.rn.f32 	%f829, %f776, %f781, %f749;
	fma.rn.f32 	%f830, %f776, %f782, %f750;
	fma.rn.f32 	%f831, %f776, %f783, %f751;
	fma.rn.f32 	%f832, %f776, %f784, %f752;
	fma.rn.f32 	%f833, %f776, %f785, %f753;
	fma.rn.f32 	%f834, %f776, %f786, %f754;
	fma.rn.f32 	%f835, %f777, %f779, %f755;
	fma.rn.f32 	%f836, %f777, %f780, %f756;
	fma.rn.f32 	%f837, %f777, %f781, %f757;
	fma.rn.f32 	%f838, %f777, %f782, %f758;
	fma.rn.f32 	%f839, %f777, %f783, %f759;
	fma.rn.f32 	%f840, %f777, %f784, %f760;
	fma.rn.f32 	%f841, %f777, %f785, %f761;
	fma.rn.f32 	%f842, %f777, %f786, %f762;
	fma.rn.f32 	%f843, %f778, %f779, %f763;
	fma.rn.f32 	%f844, %f778, %f780, %f764;
	fma.rn.f32 	%f845, %f778, %f781, %f765;
	fma.rn.f32 	%f846, %f778, %f782, %f766;
	fma.rn.f32 	%f847, %f778, %f783, %f767;
	fma.rn.f32 	%f848, %f778, %f784, %f768;
	fma.rn.f32 	%f849, %f778, %f785, %f769;
	fma.rn.f32 	%f850, %f778, %f786, %f770;
	ld.shared.v4.f32 	{%f851, %f852, %f853, %f854}, [%r131+4224];
	ld.shared.v4.f32 	{%f855, %f856, %f857, %f858}, [%r131+4240];
	ld.shared.v4.f32 	{%f859, %f860, %f861, %f862}, [%r136+4096];
	ld.shared.v4.f32 	{%f863, %f864, %f865, %f866}, [%r136+4112];
	fma.rn.f32 	%f867, %f851, %f859, %f787;
	fma.rn.f32 	%f868, %f851, %f860, %f788;
	fma.rn.f32 	%f869, %f851, %f861, %f789;
	fma.rn.f32 	%f870, %f851, %f862, %f790;
	fma.rn.f32 	%f871, %f851, %f863, %f791;
	fma.rn.f32 	%f872, %f851, %f864, %f792;
	fma.rn.f32 	%f873, %f851, %f865, %f793;
	fma.rn.f32 	%f874, %f851, %f866, %f794;
	fma.rn.f32 	%f875, %f852, %f859, %f795;
	fma.rn.f32 	%f876, %f852, %f860, %f796;
	fma.rn.f32 	%f877, %f852, %f861, %f797;
	fma.rn.f32 	%f878, %f852, %f862, %f798;
	fma.rn.f32 	%f879, %f852, %f863, %f799;
	fma.rn.f32 	%f880, %f852, %f864, %f800;
	fma.rn.f32 	%f881, %f852, %f865, %f801;
	fma.rn.f32 	%f882, %f852, %f866, %f802;
	fma.rn.f32 	%f883, %f853, %f859, %f803;
	fma.rn.f32 	%f884, %f853, %f860, %f804;
	fma.rn.f32 	%f885, %f853, %f861, %f805;
	fma.rn.f32 	%f886, %f853, %f862, %f806;
	fma.rn.f32 	%f887, %f853, %f863, %f807;
	fma.rn.f32 	%f888, %f853, %f864, %f808;
	fma.rn.f32 	%f889, %f853, %f865, %f809;
	fma.rn.f32 	%f890, %f853, %f866, %f810;
	fma.rn.f32 	%f891, %f854, %f859, %f811;
	fma.rn.f32 	%f892, %f854, %f860, %f812;
	fma.rn.f32 	%f893, %f854, %f861, %f813;
	fma.rn.f32 	%f894, %f854, %f862, %f814;
	fma.rn.f32 	%f895, %f854, %f863, %f815;
	fma.rn.f32 	%f896, %f854, %f864, %f816;
	fma.rn.f32 	%f897, %f854, %f865, %f817;
	fma.rn.f32 	%f898, %f854, %f866, %f818;
	fma.rn.f32 	%f899, %f855, %f859, %f819;
	fma.rn.f32 	%f900, %f855, %f860, %f820;
	fma.rn.f32 	%f901, %f855, %f861, %f821;
	fma.rn.f32 	%f902, %f855, %f862, %f822;
	fma.rn.f32 	%f903, %f855, %f863, %f823;
	fma.rn.f32 	%f904, %f855, %f864, %f824;
	fma.rn.f32 	%f905, %f855, %f865, %f825;
	fma.rn.f32 	%f906, %f855, %f866, %f826;
	fma.rn.f32 	%f907, %f856, %f859, %f827;
	fma.rn.f32 	%f908, %f856, %f860, %f828;
	fma.rn.f32 	%f909, %f856, %f861, %f829;
	fma.rn.f32 	%f910, %f856, %f862, %f830;
	fma.rn.f32 	%f911, %f856, %f863, %f831;
	fma.rn.f32 	%f912, %f856, %f864, %f832;
	fma.rn.f32 	%f913, %f856, %f865, %f833;
	fma.rn.f32 	%f914, %f856, %f866, %f834;
	fma.rn.f32 	%f915, %f857, %f859, %f835;
	fma.rn.f32 	%f916, %f857, %f860, %f836;
	fma.rn.f32 	%f917, %f857, %f861, %f837;
	fma.rn.f32 	%f918, %f857, %f862, %f838;
	fma.rn.f32 	%f919, %f857, %f863, %f839;
	fma.rn.f32 	%f920, %f857, %f864, %f840;
	fma.rn.f32 	%f921, %f857, %f865, %f841;
	fma.rn.f32 	%f922, %f857, %f866, %f842;
	fma.rn.f32 	%f923, %f858, %f859, %f843;
	fma.rn.f32 	%f924, %f858, %f860, %f844;
	fma.rn.f32 	%f925, %f858, %f861, %f845;
	fma.rn.f32 	%f926, %f858, %f862, %f846;
	fma.rn.f32 	%f927, %f858, %f863, %f847;
	fma.rn.f32 	%f928, %f858, %f864, %f848;
	fma.rn.f32 	%f929, %f858, %f865, %f849;
	fma.rn.f32 	%f930, %f858, %f866, %f850;
	ld.shared.v4.f32 	{%f931, %f932, %f933, %f934}, [%r131+4752];
	ld.shared.v4.f32 	{%f935, %f936, %f937, %f938}, [%r131+4768];
	ld.shared.v4.f32 	{%f939, %f940, %f941, %f942}, [%r136+4608];
	ld.shared.v4.f32 	{%f943, %f944, %f945, %f946}, [%r136+4624];
	fma.rn.f32 	%f947, %f931, %f939, %f867;
	fma.rn.f32 	%f948, %f931, %f940, %f868;
	fma.rn.f32 	%f949, %f931, %f941, %f869;
	fma.rn.f32 	%f950, %f931, %f942, %f870;
	fma.rn.f32 	%f951, %f931, %f943, %f871;
	fma.rn.f32 	%f952, %f931, %f944, %f872;
	fma.rn.f32 	%f953, %f931, %f945, %f873;
	fma.rn.f32 	%f954, %f931, %f946, %f874;
	fma.rn.f32 	%f955, %f932, %f939, %f875;
	fma.rn.f32 	%f956, %f932, %f940, %f876;
	fma.rn.f32 	%f957, %f932, %f941, %f877;
	fma.rn.f32 	%f958, %f932, %f942, %f878;
	fma.rn.f32 	%f959, %f932, %f943, %f879;
	fma.rn.f32 	%f960, %f932, %f944, %f880;
	fma.rn.f32 	%f961, %f932, %f945, %f881;
	fma.rn.f32 	%f962, %f932, %f946, %f882;
	fma.rn.f32 	%f963, %f933, %f939, %f883;
	fma.rn.f32 	%f964, %f933, %f940, %f884;
	fma.rn.f32 	%f965, %f933, %f941, %f885;
	fma.rn.f32 	%f966, %f933, %f942, %f886;
	fma.rn.f32 	%f967, %f933, %f943, %f887;
	fma.rn.f32 	%f968, %f933, %f944, %f888;
	fma.rn.f32 	%f969, %f933, %f945, %f889;
	fma.rn.f32 	%f970, %f933, %f946, %f890;
	fma.rn.f32 	%f971, %f934, %f939, %f891;
	fma.rn.f32 	%f972, %f934, %f940, %f892;
	fma.rn.f32 	%f973, %f934, %f941, %f893;
	fma.rn.f32 	%f974, %f934, %f942, %f894;
	fma.rn.f32 	%f975, %f934, %f943, %f895;
	fma.rn.f32 	%f976, %f934, %f944, %f896;
	fma.rn.f32 	%f977, %f934, %f945, %f897;
	fma.rn.f32 	%f978, %f934, %f946, %f898;
	fma.rn.f32 	%f979, %f935, %f939, %f899;
	fma.rn.f32 	%f980, %f935, %f940, %f900;
	fma.rn.f32 	%f981, %f935, %f941, %f901;
	fma.rn.f32 	%f982, %f935, %f942, %f902;
	fma.rn.f32 	%f983, %f935, %f943, %f903;
	fma.rn.f32 	%f984, %f935, %f944, %f904;
	fma.rn.f32 	%f985, %f935, %f945, %f905;
	fma.rn.f32 	%f986, %f935, %f946, %f906;
	fma.rn.f32 	%f987, %f936, %f939, %f907;
	fma.rn.f32 	%f988, %f936, %f940, %f908;
	fma.rn.f32 	%f989, %f936, %f941, %f909;
	fma.rn.f32 	%f990, %f936, %f942, %f910;
	fma.rn.f32 	%f991, %f936, %f943, %f911;
	fma.rn.f32 	%f992, %f936, %f944, %f912;
	fma.rn.f32 	%f993, %f936, %f945, %f913;
	fma.rn.f32 	%f994, %f936, %f946, %f914;
	fma.rn.f32 	%f995, %f937, %f939, %f915;
	fma.rn.f32 	%f996, %f937, %f940, %f916;
	fma.rn.f32 	%f997, %f937, %f941, %f917;
	fma.rn.f32 	%f998, %f937, %f942, %f918;
	fma.rn.f32 	%f999, %f937, %f943, %f919;
	fma.rn.f32 	%f1000, %f937, %f944, %f920;
	fma.rn.f32 	%f1001, %f937, %f945, %f921;
	fma.rn.f32 	%f1002, %f937, %f946, %f922;
	fma.rn.f32 	%f1003, %f938, %f939, %f923;
	fma.rn.f32 	%f1004, %f938, %f940, %f924;
	fma.rn.f32 	%f1005, %f938, %f941, %f925;
	fma.rn.f32 	%f1006, %f938, %f942, %f926;
	fma.rn.f32 	%f1007, %f938, %f943, %f927;
	fma.rn.f32 	%f1008, %f938, %f944, %f928;
	fma.rn.f32 	%f1009, %f938, %f945, %f929;
	fma.rn.f32 	%f1010, %f938, %f946, %f930;
	ld.shared.v4.f32 	{%f1011, %f1012, %f1013, %f1014}, [%r131+5280];
	ld.shared.v4.f32 	{%f1015, %f1016, %f1017, %f1018}, [%r131+5296];
	ld.shared.v4.f32 	{%f1019, %f1020, %f1021, %f1022}, [%r136+5120];
	ld.shared.v4.f32 	{%f1023, %f1024, %f1025, %f1026}, [%r136+5136];
	fma.rn.f32 	%f1027, %f1011, %f1019, %f947;
	fma.rn.f32 	%f1028, %f1011, %f1020, %f948;
	fma.rn.f32 	%f1029, %f1011, %f1021, %f949;
	fma.rn.f32 	%f1030, %f1011, %f1022, %f950;
	fma.rn.f32 	%f1031, %f1011, %f1023, %f951;
	fma.rn.f32 	%f1032, %f1011, %f1024, %f952;
	fma.rn.f32 	%f1033, %f1011, %f1025, %f953;
	fma.rn.f32 	%f1034, %f1011, %f1026, %f954;
	fma.rn.f32 	%f1035, %f1012, %f1019, %f955;
	fma.rn.f32 	%f1036, %f1012, %f1020, %f956;
	fma.rn.f32 	%f1037, %f1012, %f1021, %f957;
	fma.rn.f32 	%f1038, %f1012, %f1022, %f958;
	fma.rn.f32 	%f1039, %f1012, %f1023, %f959;
	fma.rn.f32 	%f1040, %f1012, %f1024, %f960;
	fma.rn.f32 	%f1041, %f1012, %f1025, %f961;
	fma.rn.f32 	%f1042, %f1012, %f1026, %f962;
	fma.rn.f32 	%f1043, %f1013, %f1019, %f963;
	fma.rn.f32 	%f1044, %f1013, %f1020, %f964;
	fma.rn.f32 	%f1045, %f1013, %f1021, %f965;
	fma.rn.f32 	%f1046, %f1013, %f1022, %f966;
	fma.rn.f32 	%f1047, %f1013, %f1023, %f967;
	fma.rn.f32 	%f1048, %f1013, %f1024, %f968;
	fma.rn.f32 	%f1049, %f1013, %f1025, %f969;
	fma.rn.f32 	%f1050, %f1013, %f1026, %f970;
	fma.rn.f32 	%f1051, %f1014, %f1019, %f971;
	fma.rn.f32 	%f1052, %f1014, %f1020, %f972;
	fma.rn.f32 	%f1053, %f1014, %f1021, %f973;
	fma.rn.f32 	%f1054, %f1014, %f1022, %f974;
	fma.rn.f32 	%f1055, %f1014, %f1023, %f975;
	fma.rn.f32 	%f1056, %f1014, %f1024, %f976;
	fma.rn.f32 	%f1057, %f1014, %f1025, %f977;
	fma.rn.f32 	%f1058, %f1014, %f1026, %f978;
	fma.rn.f32 	%f1059, %f1015, %f1019, %f979;
	fma.rn.f32 	%f1060, %f1015, %f1020, %f980;
	fma.rn.f32 	%f1061, %f1015, %f1021, %f981;
	fma.rn.f32 	%f1062, %f1015, %f1022, %f982;
	fma.rn.f32 	%f1063, %f1015, %f1023, %f983;
	fma.rn.f32 	%f1064, %f1015, %f1024, %f984;
	fma.rn.f32 	%f1065, %f1015, %f1025, %f985;
	fma.rn.f32 	%f1066, %f1015, %f1026, %f986;
	fma.rn.f32 	%f1067, %f1016, %f1019, %f987;
	fma.rn.f32 	%f1068, %f1016, %f1020, %f988;
	fma.rn.f32 	%f1069, %f1016, %f1021, %f989;
	fma.rn.f32 	%f1070, %f1016, %f1022, %f990;
	fma.rn.f32 	%f1071, %f1016, %f1023, %f991;
	fma.rn.f32 	%f1072, %f1016, %f1024, %f992;
	fma.rn.f32 	%f1073, %f1016, %f1025, %f993;
	fma.rn.f32 	%f1074, %f1016, %f1026, %f994;
	fma.rn.f32 	%f1075, %f1017, %f1019, %f995;
	fma.rn.f32 	%f1076, %f1017, %f1020, %f996;
	fma.rn.f32 	%f1077, %f1017, %f1021, %f997;
	fma.rn.f32 	%f1078, %f1017, %f1022, %f998;
	fma.rn.f32 	%f1079, %f1017, %f1023, %f999;
	fma.rn.f32 	%f1080, %f1017, %f1024, %f1000;
	fma.rn.f32 	%f1081, %f1017, %f1025, %f1001;
	fma.rn.f32 	%f1082, %f1017, %f1026, %f1002;
	fma.rn.f32 	%f1083, %f1018, %f1019, %f1003;
	fma.rn.f32 	%f1084, %f1018, %f1020, %f1004;
	fma.rn.f32 	%f1085, %f1018, %f1021, %f1005;
	fma.rn.f32 	%f1086, %f1018, %f1022, %f1006;
	fma.rn.f32 	%f1087, %f1018, %f1023, %f1007;
	fma.rn.f32 	%f1088, %f1018, %f1024, %f1008;
	fma.rn.f32 	%f1089, %f1018, %f1025, %f1009;
	fma.rn.f32 	%f1090, %f1018, %f1026, %f1010;
	ld.shared.v4.f32 	{%f1091, %f1092, %f1093, %f1094}, [%r131+5808];
	ld.shared.v4.f32 	{%f1095, %f1096, %f1097, %f1098}, [%r131+5824];
	ld.shared.v4.f32 	{%f1099, %f1100, %f1101, %f1102}, [%r136+5632];
	ld.shared.v4.f32 	{%f1103, %f1104, %f1105, %f1106}, [%r136+5648];
	fma.rn.f32 	%f1107, %f1091, %f1099, %f1027;
	fma.rn.f32 	%f1108, %f1091, %f1100, %f1028;
	fma.rn.f32 	%f1109, %f1091, %f1101, %f1029;
	fma.rn.f32 	%f1110, %f1091, %f1102, %f1030;
	fma.rn.f32 	%f1111, %f1091, %f1103, %f1031;
	fma.rn.f32 	%f1112, %f1091, %f1104, %f1032;
	fma.rn.f32 	%f1113, %f1091, %f1105, %f1033;
	fma.rn.f32 	%f1114, %f1091, %f1106, %f1034;
	fma.rn.f32 	%f1115, %f1092, %f1099, %f1035;
	fma.rn.f32 	%f1116, %f1092, %f1100, %f1036;
	fma.rn.f32 	%f1117, %f1092, %f1101, %f1037;
	fma.rn.f32 	%f1118, %f1092, %f1102, %f1038;
	fma.rn.f32 	%f1119, %f1092, %f1103, %f1039;
	fma.rn.f32 	%f1120, %f1092, %f1104, %f1040;
	fma.rn.f32 	%f1121, %f1092, %f1105, %f1041;
	fma.rn.f32 	%f1122, %f1092, %f1106, %f1042;
	fma.rn.f32 	%f1123, %f1093, %f1099, %f1043;
	fma.rn.f32 	%f1124, %f1093, %f1100, %f1044;
	fma.rn.f32 	%f1125, %f1093, %f1101, %f1045;
	fma.rn.f32 	%f1126, %f1093, %f1102, %f1046;
	fma.rn.f32 	%f1127, %f1093, %f1103, %f1047;
	fma.rn.f32 	%f1128, %f1093, %f1104, %f1048;
	fma.rn.f32 	%f1129, %f1093, %f1105, %f1049;
	fma.rn.f32 	%f1130, %f1093, %f1106, %f1050;
	fma.rn.f32 	%f1131, %f1094, %f1099, %f1051;
	fma.rn.f32 	%f1132, %f1094, %f1100, %f1052;
	fma.rn.f32 	%f1133, %f1094, %f1101, %f1053;
	fma.rn.f32 	%f1134, %f1094, %f1102, %f1054;
	fma.rn.f32 	%f1135, %f1094, %f1103, %f1055;
	fma.rn.f32 	%f1136, %f1094, %f1104, %f1056;
	fma.rn.f32 	%f1137, %f1094, %f1105, %f1057;
	fma.rn.f32 	%f1138, %f1094, %f1106, %f1058;
	fma.rn.f32 	%f1139, %f1095, %f1099, %f1059;
	fma.rn.f32 	%f1140, %f1095, %f1100, %f1060;
	fma.rn.f32 	%f1141, %f1095, %f1101, %f1061;
	fma.rn.f32 	%f1142, %f1095, %f1102, %f1062;
	fma.rn.f32 	%f1143, %f1095, %f1103, %f1063;
	fma.rn.f32 	%f1144, %f1095, %f1104, %f1064;
	fma.rn.f32 	%f1145, %f1095, %f1105, %f1065;
	fma.rn.f32 	%f1146, %f1095, %f1106, %f1066;
	fma.rn.f32 	%f1147, %f1096, %f1099, %f1067;
	fma.rn.f32 	%f1148, %f1096, %f1100, %f1068;
	fma.rn.f32 	%f1149, %f1096, %f1101, %f1069;
	fma.rn.f32 	%f1150, %f1096, %f1102, %f1070;
	fma.rn.f32 	%f1151, %f1096, %f1103, %f1071;
	fma.rn.f32 	%f1152, %f1096, %f1104, %f1072;
	fma.rn.f32 	%f1153, %f1096, %f1105, %f1073;
	fma.rn.f32 	%f1154, %f1096, %f1106, %f1074;
	fma.rn.f32 	%f1155, %f1097, %f1099, %f1075;
	fma.rn.f32 	%f1156, %f1097, %f1100, %f1076;
	fma.rn.f32 	%f1157, %f1097, %f1101, %f1077;
	fma.rn.f32 	%f1158, %f1097, %f1102, %f1078;
	fma.rn.f32 	%f1159, %f1097, %f1103, %f1079;
	fma.rn.f32 	%f1160, %f1097, %f1104, %f1080;
	fma.rn.f32 	%f1161, %f1097, %f1105, %f1081;
	fma.rn.f32 	%f1162, %f1097, %f1106, %f1082;
	fma.rn.f32 	%f1163, %f1098, %f1099, %f1083;
	fma.rn.f32 	%f1164, %f1098, %f1100, %f1084;
	fma.rn.f32 	%f1165, %f1098, %f1101, %f1085;
	fma.rn.f32 	%f1166, %f1098, %f1102, %f1086;
	fma.rn.f32 	%f1167, %f1098, %f1103, %f1087;
	fma.rn.f32 	%f1168, %f1098, %f1104, %f1088;
	fma.rn.f32 	%f1169, %f1098, %f1105, %f1089;
	fma.rn.f32 	%f1170, %f1098, %f1106, %f1090;
	ld.shared.v4.f32 	{%f1171, %f1172, %f1173, %f1174}, [%r131+6336];
	ld.shared.v4.f32 	{%f1175, %f1176, %f1177, %f1178}, [%r131+6352];
	ld.shared.v4.f32 	{%f1179, %f1180, %f1181, %f1182}, [%r136+6144];
	ld.shared.v4.f32 	{%f1183, %f1184, %f1185, %f1186}, [%r136+6160];
	fma.rn.f32 	%f1187, %f1171, %f1179, %f1107;
	fma.rn.f32 	%f1188, %f1171, %f1180, %f1108;
	fma.rn.f32 	%f1189, %f1171, %f1181, %f1109;
	fma.rn.f32 	%f1190, %f1171, %f1182, %f1110;
	fma.rn.f32 	%f1191, %f1171, %f1183, %f1111;
	fma.rn.f32 	%f1192, %f1171, %f1184, %f1112;
	fma.rn.f32 	%f1193, %f1171, %f1185, %f1113;
	fma.rn.f32 	%f1194, %f1171, %f1186, %f1114;
	fma.rn.f32 	%f1195, %f1172, %f1179, %f1115;
	fma.rn.f32 	%f1196, %f1172, %f1180, %f1116;
	fma.rn.f32 	%f1197, %f1172, %f1181, %f1117;
	fma.rn.f32 	%f1198, %f1172, %f1182, %f1118;
	fma.rn.f32 	%f1199, %f1172, %f1183, %f1119;
	fma.rn.f32 	%f1200, %f1172, %f1184, %f1120;
	fma.rn.f32 	%f1201, %f1172, %f1185, %f1121;
	fma.rn.f32 	%f1202, %f1172, %f1186, %f1122;
	fma.rn.f32 	%f1203, %f1173, %f1179, %f1123;
	fma.rn.f32 	%f1204, %f1173, %f1180, %f1124;
	fma.rn.f32 	%f1205, %f1173, %f1181, %f1125;
	fma.rn.f32 	%f1206, %f1173, %f1182, %f1126;
	fma.rn.f32 	%f1207, %f1173, %f1183, %f1127;
	fma.rn.f32 	%f1208, %f1173, %f1184, %f1128;
	fma.rn.f32 	%f1209, %f1173, %f1185, %f1129;
	fma.rn.f32 	%f1210, %f1173, %f1186, %f1130;
	fma.rn.f32 	%f1211, %f1174, %f1179, %f1131;
	fma.rn.f32 	%f1212, %f1174, %f1180, %f1132;
	fma.rn.f32 	%f1213, %f1174, %f1181, %f1133;
	fma.rn.f32 	%f1214, %f1174, %f1182, %f1134;
	fma.rn.f32 	%f1215, %f1174, %f1183, %f1135;
	fma.rn.f32 	%f1216, %f1174, %f1184, %f1136;
	fma.rn.f32 	%f1217, %f1174, %f1185, %f1137;
	fma.rn.f32 	%f1218, %f1174, %f1186, %f1138;
	fma.rn.f32 	%f1219, %f1175, %f1179, %f1139;
	fma.rn.f32 	%f1220, %f1175, %f1180, %f1140;
	fma.rn.f32 	%f1221, %f1175, %f1181, %f1141;
	fma.rn.f32 	%f1222, %f1175, %f1182, %f1142;
	fma.rn.f32 	%f1223, %f1175, %f1183, %f1143;
	fma.rn.f32 	%f1224, %f1175, %f1184, %f1144;
	fma.rn.f32 	%f1225, %f1175, %f1185, %f1145;
	fma.rn.f32 	%f1226, %f1175, %f1186, %f1146;
	fma.rn.f32 	%f1227, %f1176, %f1179, %f1147;
	fma.rn.f32 	%f1228, %f1176, %f1180, %f1148;
	fma.rn.f32 	%f1229, %f1176, %f1181, %f1149;
	fma.rn.f32 	%f1230, %f1176, %f1182, %f1150;
	fma.rn.f32 	%f1231, %f1176, %f1183, %f1151;
	fma.rn.f32 	%f1232, %f1176, %f1184, %f1152;
	fma.rn.f32 	%f1233, %f1176, %f1185, %f1153;
	fma.rn.f32 	%f1234, %f1176, %f1186, %f1154;
	fma.rn.f32 	%f1235, %f1177, %f1179, %f1155;
	fma.rn.f32 	%f1236, %f1177, %f1180, %f1156;
	fma.rn.f32 	%f1237, %f1177, %f1181, %f1157;
	fma.rn.f32 	%f1238, %f1177, %f1182, %f1158;
	fma.rn.f32 	%f1239, %f1177, %f1183, %f1159;
	fma.rn.f32 	%f1240, %f1177, %f1184, %f1160;
	fma.rn.f32 	%f1241, %f1177, %f1185, %f1161;
	fma.rn.f32 	%f1242, %f1177, %f1186, %f1162;
	fma.rn.f32 	%f1243, %f1178, %f1179, %f1163;
	fma.rn.f32 	%f1244, %f1178, %f1180, %f1164;
	fma.rn.f32 	%f1245, %f1178, %f1181, %f1165;
	fma.rn.f32 	%f1246, %f1178, %f1182, %f1166;
	fma.rn.f32 	%f1247, %f1178, %f1183, %f1167;
	fma.rn.f32 	%f1248, %f1178, %f1184, %f1168;
	fma.rn.f32 	%f1249, %f1178, %f1185, %f1169;
	fma.rn.f32 	%f1250, %f1178, %f1186, %f1170;
	ld.shared.v4.f32 	{%f1251, %f1252, %f1253, %f1254}, [%r131+6864];
	ld.shared.v4.f32 	{%f1255, %f1256, %f1257, %f1258}, [%r131+6880];
	ld.shared.v4.f32 	{%f1259, %f1260, %f1261, %f1262}, [%r136+6656];
	ld.shared.v4.f32 	{%f1263, %f1264, %f1265, %f1266}, [%r136+6672];
	fma.rn.f32 	%f1267, %f1251, %f1259, %f1187;
	fma.rn.f32 	%f1268, %f1251, %f1260, %f1188;
	fma.rn.f32 	%f1269, %f1251, %f1261, %f1189;
	fma.rn.f32 	%f1270, %f1251, %f1262, %f1190;
	fma.rn.f32 	%f1271, %f1251, %f1263, %f1191;
	fma.rn.f32 	%f1272, %f1251, %f1264, %f1192;
	fma.rn.f32 	%f1273, %f1251, %f1265, %f1193;
	fma.rn.f32 	%f1274, %f1251, %f1266, %f1194;
	fma.rn.f32 	%f1275, %f1252, %f1259, %f1195;
	fma.rn.f32 	%f1276, %f1252, %f1260, %f1196;
	fma.rn.f32 	%f1277, %f1252, %f1261, %f1197;
	fma.rn.f32 	%f1278, %f1252, %f1262, %f1198;
	fma.rn.f32 	%f1279, %f1252, %f1263, %f1199;
	fma.rn.f32 	%f1280, %f1252, %f1264, %f1200;
	fma.rn.f32 	%f1281, %f1252, %f1265, %f1201;
	fma.rn.f32 	%f1282, %f1252, %f1266, %f1202;
	fma.rn.f32 	%f1283, %f1253, %f1259, %f1203;
	fma.rn.f32 	%f1284, %f1253, %f1260, %f1204;
	fma.rn.f32 	%f1285, %f1253, %f1261, %f1205;
	fma.rn.f32 	%f1286, %f1253, %f1262, %f1206;
	fma.rn.f32 	%f1287, %f1253, %f1263, %f1207;
	fma.rn.f32 	%f1288, %f1253, %f1264, %f1208;
	fma.rn.f32 	%f1289, %f1253, %f1265, %f1209;
	fma.rn.f32 	%f1290, %f1253, %f1266, %f1210;
	fma.rn.f32 	%f1291, %f1254, %f1259, %f1211;
	fma.rn.f32 	%f1292, %f1254, %f1260, %f1212;
	fma.rn.f32 	%f1293, %f1254, %f1261, %f1213;
	fma.rn.f32 	%f1294, %f1254, %f1262, %f1214;
	fma.rn.f32 	%f1295, %f1254, %f1263, %f1215;
	fma.rn.f32 	%f1296, %f1254, %f1264, %f1216;
	fma.rn.f32 	%f1297, %f1254, %f1265, %f1217;
	fma.rn.f32 	%f1298, %f1254, %f1266, %f1218;
	fma.rn.f32 	%f1299, %f1255, %f1259, %f1219;
	fma.rn.f32 	%f1300, %f1255, %f1260, %f1220;
	fma.rn.f32 	%f1301, %f1255, %f1261, %f1221;
	fma.rn.f32 	%f1302, %f1255, %f1262, %f1222;
	fma.rn.f32 	%f1303, %f1255, %f1263, %f1223;
	fma.rn.f32 	%f1304, %f1255, %f1264, %f1224;
	fma.rn.f32 	%f1305, %f1255, %f1265, %f1225;
	fma.rn.f32 	%f1306, %f1255, %f1266, %f1226;
	fma.rn.f32 	%f1307, %f1256, %f1259, %f1227;
	fma.rn.f32 	%f1308, %f1256, %f1260, %f1228;
	fma.rn.f32 	%f1309, %f1256, %f1261, %f1229;
	fma.rn.f32 	%f1310, %f1256, %f1262, %f1230;
	fma.rn.f32 	%f1311, %f1256, %f1263, %f1231;
	fma.rn.f32 	%f1312, %f1256, %f1264, %f1232;
	fma.rn.f32 	%f1313, %f1256, %f1265, %f1233;
	fma.rn.f32 	%f1314, %f1256, %f1266, %f1234;
	fma.rn.f32 	%f1315, %f1257, %f1259, %f1235;
	fma.rn.f32 	%f1316, %f1257, %f1260, %f1236;
	fma.rn.f32 	%f1317, %f1257, %f1261, %f1237;
	fma.rn.f32 	%f1318, %f1257, %f1262, %f1238;
	fma.rn.f32 	%f1319, %f1257, %f1263, %f1239;
	fma.rn.f32 	%f1320, %f1257, %f1264, %f1240;
	fma.rn.f32 	%f1321, %f1257, %f1265, %f1241;
	fma.rn.f32 	%f1322, %f1257, %f1266, %f1242;
	fma.rn.f32 	%f1323, %f1258, %f1259, %f1243;
	fma.rn.f32 	%f1324, %f1258, %f1260, %f1244;
	fma.rn.f32 	%f1325, %f1258, %f1261, %f1245;
	fma.rn.f32 	%f1326, %f1258, %f1262, %f1246;
	fma.rn.f32 	%f1327, %f1258, %f1263, %f1247;
	fma.rn.f32 	%f1328, %f1258, %f1264, %f1248;
	fma.rn.f32 	%f1329, %f1258, %f1265, %f1249;
	fma.rn.f32 	%f1330, %f1258, %f1266, %f1250;
	ld.shared.v4.f32 	{%f1331, %f1332, %f1333, %f1334}, [%r131+7392];
	ld.shared.v4.f32 	{%f1335, %f1336, %f1337, %f1338}, [%r131+7408];
	ld.shared.v4.f32 	{%f1339, %f1340, %f1341, %f1342}, [%r136+7168];
	ld.shared.v4.f32 	{%f1343, %f1344, %f1345, %f1346}, [%r136+7184];
	fma.rn.f32 	%f1347, %f1331, %f1339, %f1267;
	fma.rn.f32 	%f1348, %f1331, %f1340, %f1268;
	fma.rn.f32 	%f1349, %f1331, %f1341, %f1269;
	fma.rn.f32 	%f1350, %f1331, %f1342, %f1270;
	fma.rn.f32 	%f1351, %f1331, %f1343, %f1271;
	fma.rn.f32 	%f1352, %f1331, %f1344, %f1272;
	fma.rn.f32 	%f1353, %f1331, %f1345, %f1273;
	fma.rn.f32 	%f1354, %f1331, %f1346, %f1274;
	fma.rn.f32 	%f1355, %f1332, %f1339, %f1275;
	fma.rn.f32 	%f1356, %f1332, %f1340, %f1276;
	fma.rn.f32 	%f1357, %f1332, %f1341, %f1277;
	fma.rn.f32 	%f1358, %f1332, %f1342, %f1278;
	fma.rn.f32 	%f1359, %f1332, %f1343, %f1279;
	fma.rn.f32 	%f1360, %f1332, %f1344, %f1280;
	fma.rn.f32 	%f1361, %f1332, %f1345, %f1281;
	fma.rn.f32 	%f1362, %f1332, %f1346, %f1282;
	fma.rn.f32 	%f1363, %f1333, %f1339, %f1283;
	fma.rn.f32 	%f1364, %f1333, %f1340, %f1284;
	fma.rn.f32 	%f1365, %f1333, %f1341, %f1285;
	fma.rn.f32 	%f1366, %f1333, %f1342, %f1286;
	fma.rn.f32 	%f1367, %f1333, %f1343, %f1287;
	fma.rn.f32 	%f1368, %f1333, %f1344, %f1288;
	fma.rn.f32 	%f1369, %f1333, %f1345, %f1289;
	fma.rn.f32 	%f1370, %f1333, %f1346, %f1290;
	fma.rn.f32 	%f1371, %f1334, %f1339, %f1291;
	fma.rn.f32 	%f1372, %f1334, %f1340, %f1292;
	fma.rn.f32 	%f1373, %f1334, %f1341, %f1293;
	fma.rn.f32 	%f1374, %f1334, %f1342, %f1294;
	fma.rn.f32 	%f1375, %f1334, %f1343, %f1295;
	fma.rn.f32 	%f1376, %f1334, %f1344, %f1296;
	fma.rn.f32 	%f1377, %f1334, %f1345, %f1297;
	fma.rn.f32 	%f1378, %f1334, %f1346, %f1298;
	fma.rn.f32 	%f1379, %f1335, %f1339, %f1299;
	fma.rn.f32 	%f1380, %f1335, %f1340, %f1300;
	fma.rn.f32 	%f1381, %f1335, %f1341, %f1301;
	fma.rn.f32 	%f1382, %f1335, %f1342, %f1302;
	fma.rn.f32 	%f1383, %f1335, %f1343, %f1303;
	fma.rn.f32 	%f1384, %f1335, %f1344, %f1304;
	fma.rn.f32 	%f1385, %f1335, %f1345, %f1305;
	fma.rn.f32 	%f1386, %f1335, %f1346, %f1306;
	fma.rn.f32 	%f1387, %f1336, %f1339, %f1307;
	fma.rn.f32 	%f1388, %f1336, %f1340, %f1308;
	fma.rn.f32 	%f1389, %f1336, %f1341, %f1309;
	fma.rn.f32 	%f1390, %f1336, %f1342, %f1310;
	fma.rn.f32 	%f1391, %f1336, %f1343, %f1311;
	fma.rn.f32 	%f1392, %f1336, %f1344, %f1312;
	fma.rn.f32 	%f1393, %f1336, %f1345, %f1313;
	fma.rn.f32 	%f1394, %f1336, %f1346, %f1314;
	fma.rn.f32 	%f1395, %f1337, %f1339, %f1315;
	fma.rn.f32 	%f1396, %f1337, %f1340, %f1316;
	fma.rn.f32 	%f1397, %f1337, %f1341, %f1317;
	fma.rn.f32 	%f1398, %f1337, %f1342, %f1318;
	fma.rn.f32 	%f1399, %f1337, %f1343, %f1319;
	fma.rn.f32 	%f1400, %f1337, %f1344, %f1320;
	fma.rn.f32 	%f1401, %f1337, %f1345, %f1321;
	fma.rn.f32 	%f1402, %f1337, %f1346, %f1322;
	fma.rn.f32 	%f1403, %f1338, %f1339, %f1323;
	fma.rn.f32 	%f1404, %f1338, %f1340, %f1324;
	fma.rn.f32 	%f1405, %f1338, %f1341, %f1325;
	fma.rn.f32 	%f1406, %f1338, %f1342, %f1326;
	fma.rn.f32 	%f1407, %f1338, %f1343, %f1327;
	fma.rn.f32 	%f1408, %f1338, %f1344, %f1328;
	fma.rn.f32 	%f1409, %f1338, %f1345, %f1329;
	fma.rn.f32 	%f1410, %f1338, %f1346, %f1330;
	ld.shared.v4.f32 	{%f1411, %f1412, %f1413, %f1414}, [%r131+7920];
	ld.shared.v4.f32 	{%f1415, %f1416, %f1417, %f1418}, [%r131+7936];
	ld.shared.v4.f32 	{%f1419, %f1420, %f1421, %f1422}, [%r136+7680];
	ld.shared.v4.f32 	{%f1423, %f1424, %f1425, %f1426}, [%r136+7696];
	fma.rn.f32 	%f1554, %f1411, %f1419, %f1347;
	fma.rn.f32 	%f1553, %f1411, %f1420, %f1348;
	fma.rn.f32 	%f1552, %f1411, %f1421, %f1349;
	fma.rn.f32 	%f1551, %f1411, %f1422, %f1350;
	fma.rn.f32 	%f1550, %f1411, %f1423, %f1351;
	fma.rn.f32 	%f1549, %f1411, %f1424, %f1352;
	fma.rn.f32 	%f1548, %f1411, %f1425, %f1353;
	fma.rn.f32 	%f1547, %f1411, %f1426, %f1354;
	fma.rn.f32 	%f1546, %f1412, %f1419, %f1355;
	fma.rn.f32 	%f1545, %f1412, %f1420, %f1356;
	fma.rn.f32 	%f1544, %f1412, %f1421, %f1357;
	fma.rn.f32 	%f1543, %f1412, %f1422, %f1358;
	fma.rn.f32 	%f1542, %f1412, %f1423, %f1359;
	fma.rn.f32 	%f1541, %f1412, %f1424, %f1360;
	fma.rn.f32 	%f1540, %f1412, %f1425, %f1361;
	fma.rn.f32 	%f1539, %f1412, %f1426, %f1362;
	fma.rn.f32 	%f1538, %f1413, %f1419, %f1363;
	fma.rn.f32 	%f1537, %f1413, %f1420, %f1364;
	fma.rn.f32 	%f1536, %f1413, %f1421, %f1365;
	fma.rn.f32 	%f1535, %f1413, %f1422, %f1366;
	fma.rn.f32 	%f1534, %f1413, %f1423, %f1367;
	fma.rn.f32 	%f1533, %f1413, %f1424, %f1368;
	fma.rn.f32 	%f1532, %f1413, %f1425, %f1369;
	fma.rn.f32 	%f1531, %f1413, %f1426, %f1370;
	fma.rn.f32 	%f1530, %f1414, %f1419, %f1371;
	fma.rn.f32 	%f1529, %f1414, %f1420, %f1372;
	fma.rn.f32 	%f1528, %f1414, %f1421, %f1373;
	fma.rn.f32 	%f1527, %f1414, %f1422, %f1374;
	fma.rn.f32 	%f1526, %f1414, %f1423, %f1375;
	fma.rn.f32 	%f1525, %f1414, %f1424, %f1376;
	fma.rn.f32 	%f1524, %f1414, %f1425, %f1377;
	fma.rn.f32 	%f1523, %f1414, %f1426, %f1378;
	fma.rn.f32 	%f1522, %f1415, %f1419, %f1379;
	fma.rn.f32 	%f1521, %f1415, %f1420, %f1380;
	fma.rn.f32 	%f1520, %f1415, %f1421, %f1381;
	fma.rn.f32 	%f1519, %f1415, %f1422, %f1382;
	fma.rn.f32 	%f1518, %f1415, %f1423, %f1383;
	fma.rn.f32 	%f1517, %f1415, %f1424, %f1384;
	fma.rn.f32 	%f1516, %f1415, %f1425, %f1385;
	fma.rn.f32 	%f1515, %f1415, %f1426, %f1386;
	fma.rn.f32 	%f1514, %f1416, %f1419, %f1387;
	fma.rn.f32 	%f1513, %f1416, %f1420, %f1388;
	fma.rn.f32 	%f1512, %f1416, %f1421, %f1389;
	fma.rn.f32 	%f1511, %f1416, %f1422, %f1390;
	fma.rn.f32 	%f1510, %f1416, %f1423, %f1391;
	fma.rn.f32 	%f1509, %f1416, %f1424, %f1392;
	fma.rn.f32 	%f1508, %f1416, %f1425, %f1393;
	fma.rn.f32 	%f1507, %f1416, %f1426, %f1394;
	fma.rn.f32 	%f1506, %f1417, %f1419, %f1395;
	fma.rn.f32 	%f1505, %f1417, %f1420, %f1396;
	fma.rn.f32 	%f1504, %f1417, %f1421, %f1397;
	fma.rn.f32 	%f1503, %f1417, %f1422, %f1398;
	fma.rn.f32 	%f1502, %f1417, %f1423, %f1399;
	fma.rn.f32 	%f1501, %f1417, %f1424, %f1400;
	fma.rn.f32 	%f1500, %f1417, %f1425, %f1401;
	fma.rn.f32 	%f1499, %f1417, %f1426, %f1402;
	fma.rn.f32 	%f1498, %f1418, %f1419, %f1403;
	fma.rn.f32 	%f1497, %f1418, %f1420, %f1404;
	fma.rn.f32 	%f1496, %f1418, %f1421, %f1405;
	fma.rn.f32 	%f1495, %f1418, %f1422, %f1406;
	fma.rn.f32 	%f1494, %f1418, %f1423, %f1407;
	fma.rn.f32 	%f1493, %f1418, %f1424, %f1408;
	fma.rn.f32 	%f1492, %f1418, %f1425, %f1409;
	fma.rn.f32 	%f1491, %f1418, %f1426, %f1410;
	add.s64 	%rd266, %rd266, 64;
	bar.sync 	0;
	add.s32 	%r200, %r200, 16;
	shl.b32 	%r137, %r12, 4;
	mul.wide.s32 	%rd53, %r137, 4;
	add.s64 	%rd265, %rd265, %rd53;
	setp.lt.s32 	%p2, %r200, %r13;
	@%p2 bra 	$L__BB1_2;
$L__BB1_3:
	ld.param.u64 	%rd264, [_Z23sgemm_warptiling_kernelILi128ELi128ELi16ELi64ELi32ELi16ELi4EEvPfPKfS2_iii_param_0];
	cvt.u64.u32 	%rd54, %r2;
	mov.u32 	%r138, %tid.x;
	shl.b32 	%r139, %r138, 1;
	and.b32  	%r140, %r139, 56;
	shr.u32 	%r141, %r138, 1;
	and.b32  	%r142, %r141, 448;
	or.b32  	%r143, %r140, %r142;
	shl.b32 	%r144, %r138, 3;
	and.b32  	%r145, %r144, 24;
	and.b32  	%r146, %r138, 96;
	or.b32  	%r147, %r145, %r146;
	mad.lo.s32 	%r148, %r143, %r12, %r147;
	cvt.s64.s32 	%rd55, %r148;
	add.s64 	%rd56, %rd55, %rd54;
	cvta.to.global.u64 	%rd57, %rd264;
	shl.b64 	%rd58, %rd56, 2;
	add.s64 	%rd59, %rd57, %rd58;
	st.global.f32 	[%rd59], %f1554;
	st.global.f32 	[%rd59+4], %f1553;
	st.global.f32 	[%rd59+8], %f1552;
	st.global.f32 	[%rd59+12], %f1551;
	st.global.f32 	[%rd59+16], %f1550;
	st.global.f32 	[%rd59+20], %f1549;
	st.global.f32 	[%rd59+24], %f1548;
	st.global.f32 	[%rd59+28], %f1547;
	add.s32 	%r149, %r148, %r12;
	cvt.s64.s32 	%rd60, %r149;
	add.s64 	%rd61, %rd60, %rd54;
	shl.b64 	%rd62, %rd61, 2;
	add.s64 	%rd63, %rd57, %rd62;
	st.global.f32 	[%rd63], %f1546;
	add.s32 	%r150, %r149, 1;
	cvt.s64.s32 	%rd64, %r150;
	add.s64 	%rd65, %rd64, %rd54;
	shl.b64 	%rd66, %rd65, 2;
	add.s64 	%rd67, %rd57, %rd66;
	st.global.f32 	[%rd67], %f1545;
	add.s32 	%r151, %r149, 2;
	cvt.s64.s32 	%rd68, %r151;
	add.s64 	%rd69, %rd68, %rd54;
	shl.b64 	%rd70, %rd69, 2;
	add.s64 	%rd71, %rd57, %rd70;
	st.global.f32 	[%rd71], %f1544;
	add.s32 	%r152, %r149, 3;
	cvt.s64.s32 	%rd72, %r152;
	add.s64 	%rd73, %rd72, %rd54;
	shl.b64 	%rd74, %rd73, 2;
	add.s64 	%rd75, %rd57, %rd74;
	st.global.f32 	[%rd75], %f1543;
	add.s32 	%r153, %r149, 4;
	cvt.s64.s32 	%rd76, %r153;
	add.s64 	%rd77, %rd76, %rd54;
	shl.b64 	%rd78, %rd77, 2;
	add.s64 	%rd79, %rd57, %rd78;
	st.global.f32 	[%rd79], %f1542;
	add.s32 	%r154, %r149, 5;
	cvt.s64.s32 	%rd80, %r154;
	add.s64 	%rd81, %rd80, %rd54;
	shl.b64 	%rd82, %rd81, 2;
	add.s64 	%rd83, %rd57, %rd82;
	st.global.f32 	[%rd83], %f1541;
	add.s32 	%r155, %r149, 6;
	cvt.s64.s32 	%rd84, %r155;
	add.s64 	%rd85, %rd84, %rd54;
	shl.b64 	%rd86, %rd85, 2;
	add.s64 	%rd87, %rd57, %rd86;
	st.global.f32 	[%rd87], %f1540;
	add.s32 	%r156, %r149, 7;
	cvt.s64.s32 	%rd88, %r156;
	add.s64 	%rd89, %rd88, %rd54;
	shl.b64 	%rd90, %rd89, 2;
	add.s64 	%rd91, %rd57, %rd90;
	st.global.f32 	[%rd91], %f1539;
	add.s32 	%r157, %r149, %r12;
	cvt.s64.s32 	%rd92, %r157;
	add.s64 	%rd93, %rd92, %rd54;
	shl.b64 	%rd94, %rd93, 2;
	add.s64 	%rd95, %rd57, %rd94;
	st.global.f32 	[%rd95], %f1538;
	st.global.f32 	[%rd95+4], %f1537;
	add.s32 	%r158, %r151, %r12;
	cvt.s64.s32 	%rd96, %r158;
	add.s64 	%rd97, %rd96, %rd54;
	shl.b64 	%rd98, %rd97, 2;
	add.s64 	%rd99, %rd57, %rd98;
	st.global.f32 	[%rd99], %f1536;
	add.s32 	%r159, %r158, 1;
	cvt.s64.s32 	%rd100, %r159;
	add.s64 	%rd101, %rd100, %rd54;
	shl.b64 	%rd102, %rd101, 2;
	add.s64 	%rd103, %rd57, %rd102;
	st.global.f32 	[%rd103], %f1535;
	add.s32 	%r160, %r158, 2;
	cvt.s64.s32 	%rd104, %r160;
	add.s64 	%rd105, %rd104, %rd54;
	shl.b64 	%rd106, %rd105, 2;
	add.s64 	%rd107, %rd57, %rd106;
	st.global.f32 	[%rd107], %f1534;
	add.s32 	%r161, %r158, 3;
	cvt.s64.s32 	%rd108, %r161;
	add.s64 	%rd109, %rd108, %rd54;
	shl.b64 	%rd110, %rd109, 2;
	add.s64 	%rd111, %rd57, %rd110;
	st.global.f32 	[%rd111], %f1533;
	add.s32 	%r162, %r158, 4;
	cvt.s64.s32 	%rd112, %r162;
	add.s64 	%rd113, %rd112, %rd54;
	shl.b64 	%rd114, %rd113, 2;
	add.s64 	%rd115, %rd57, %rd114;
	st.global.f32 	[%rd115], %f1532;
	add.s32 	%r163, %r158, 5;
	cvt.s64.s32 	%rd116, %r163;
	add.s64 	%rd117, %rd116, %rd54;
	shl.b64 	%rd118, %rd117, 2;
	add.s64 	%rd119, %rd57, %rd118;
	st.global.f32 	[%rd119], %f1531;
	add.s32 	%r164, %r157, %r12;
	cvt.s64.s32 	%rd120, %r164;
	add.s64 	%rd121, %rd120, %rd54;
	shl.b64 	%rd122, %rd121, 2;
	add.s64 	%rd123, %rd57, %rd122;
	st.global.f32 	[%rd123], %f1530;
	add.s32 	%r165, %r164, 1;
	cvt.s64.s32 	%rd124, %r165;
	add.s64 	%rd125, %rd124, %rd54;
	shl.b64 	%rd126, %rd125, 2;
	add.s64 	%rd127, %rd57, %rd126;
	st.global.f32 	[%rd127], %f1529;
	add.s32 	%r166, %r164, 2;
	cvt.s64.s32 	%rd128, %r166;
	add.s64 	%rd129, %rd128, %rd54;
	shl.b64 	%rd130, %rd129, 2;
	add.s64 	%rd131, %rd57, %rd130;
	st.global.f32 	[%rd131], %f1528;
	add.s32 	%r167, %r164, 3;
	cvt.s64.s32 	%rd132, %r167;
	add.s64 	%rd133, %rd132, %rd54;
	shl.b64 	%rd134, %rd133, 2;
	add.s64 	%rd135, %rd57, %rd134;
	st.global.f32 	[%rd135], %f1527;
	add.s32 	%r168, %r164, 4;
	cvt.s64.s32 	%rd136, %r168;
	add.s64 	%rd137, %rd136, %rd54;
	shl.b64 	%rd138, %rd137, 2;
	add.s64 	%rd139, %rd57, %rd138;
	st.global.f32 	[%rd139], %f1526;
	add.s32 	%r169, %r164, 5;
	cvt.s64.s32 	%rd140, %r169;
	add.s64 	%rd141, %rd140, %rd54;
	shl.b64 	%rd142, %rd141, 2;
	add.s64 	%rd143, %rd57, %rd142;
	st.global.f32 	[%rd143], %f1525;
	add.s32 	%r170, %r164, 6;
	cvt.s64.s32 	%rd144, %r170;
	add.s64 	%rd145, %rd144, %rd54;
	shl.b64 	%rd146, %rd145, 2;
	add.s64 	%rd147, %rd57, %rd146;
	st.global.f32 	[%rd147], %f1524;
	add.s32 	%r171, %r164, 7;
	cvt.s64.s32 	%rd148, %r171;
	add.s64 	%rd149, %rd148, %rd54;
	shl.b64 	%rd150, %rd149, 2;
	add.s64 	%rd151, %rd57, %rd150;
	st.global.f32 	[%rd151], %f1523;
	add.s32 	%r172, %r164, %r12;
	cvt.s64.s32 	%rd152, %r172;
	add.s64 	%rd153, %rd152, %rd54;
	shl.b64 	%rd154, %rd153, 2;
	add.s64 	%rd155, %rd57, %rd154;
	st.global.f32 	[%rd155], %f1522;
	st.global.f32 	[%rd155+4], %f1521;
	st.global.f32 	[%rd155+8], %f1520;
	st.global.f32 	[%rd155+12], %f1519;
	add.s32 	%r173, %r168, %r12;
	cvt.s64.s32 	%rd156, %r173;
	add.s64 	%rd157, %rd156, %rd54;
	shl.b64 	%rd158, %rd157, 2;
	add.s64 	%rd159, %rd57, %rd158;
	st.global.f32 	[%rd159], %f1518;
	add.s32 	%r174, %r173, 1;
	cvt.s64.s32 	%rd160, %r174;
	add.s64 	%rd161, %rd160, %rd54;
	shl.b64 	%rd162, %rd161, 2;
	add.s64 	%rd163, %rd57, %rd162;
	st.global.f32 	[%rd163], %f1517;
	add.s32 	%r175, %r173, 2;
	cvt.s64.s32 	%rd164, %r175;
	add.s64 	%rd165, %rd164, %rd54;
	shl.b64 	%rd166, %rd165, 2;
	add.s64 	%rd167, %rd57, %rd166;
	st.global.f32 	[%rd167], %f1516;
	add.s32 	%r176, %r173, 3;
	cvt.s64.s32 	%rd168, %r176;
	add.s64 	%rd169, %rd168, %rd54;
	shl.b64 	%rd170, %rd169, 2;
	add.s64 	%rd171, %rd57, %rd170;
	st.global.f32 	[%rd171], %f1515;
	add.s32 	%r177, %r172, %r12;
	cvt.s64.s32 	%rd172, %r177;
	add.s64 	%rd173, %rd172, %rd54;
	shl.b64 	%rd174, %rd173, 2;
	add.s64 	%rd175, %rd57, %rd174;
	st.global.f32 	[%rd175], %f1514;
	add.s32 	%r178, %r177, 1;
	cvt.s64.s32 	%rd176, %r178;
	add.s64 	%rd177, %rd176, %rd54;
	shl.b64 	%rd178, %rd177, 2;
	add.s64 	%rd179, %rd57, %rd178;
	st.global.f32 	[%rd179], %f1513;
	add.s32 	%r179, %r177, 2;
	cvt.s64.s32 	%rd180, %r179;
	add.s64 	%rd181, %rd180, %rd54;
	shl.b64 	%rd182, %rd181, 2;
	add.s64 	%rd183, %rd57, %rd182;
	st.global.f32 	[%rd183], %f1512;
	add.s32 	%r180, %r177, 3;
	cvt.s64.s32 	%rd184, %r180;
	add.s64 	%rd185, %rd184, %rd54;
	shl.b64 	%rd186, %rd185, 2;
	add.s64 	%rd187, %rd57, %rd186;
	st.global.f32 	[%rd187], %f1511;
	add.s32 	%r181, %r177, 4;
	cvt.s64.s32 	%rd188, %r181;
	add.s64 	%rd189, %rd188, %rd54;
	shl.b64 	%rd190, %rd189, 2;
	add.s64 	%rd191, %rd57, %rd190;
	st.global.f32 	[%rd191], %f1510;
	add.s32 	%r182, %r177, 5;
	cvt.s64.s32 	%rd192, %r182;
	add.s64 	%rd193, %rd192, %rd54;
	shl.b64 	%rd194, %rd193, 2;
	add.s64 	%rd195, %rd57, %rd194;
	st.global.f32 	[%rd195], %f1509;
	add.s32 	%r183, %r177, 6;
	cvt.s64.s32 	%rd196, %r183;
	add.s64 	%rd197, %rd196, %rd54;
	shl.b64 	%rd198, %rd197, 2;
	add.s64 	%rd199, %rd57, %rd198;
	st.global.f32 	[%rd199], %f1508;
	add.s32 	%r184, %r177, 7;
	cvt.s64.s32 	%rd200, %r184;
	add.s64 	%rd201, %rd200, %rd54;
	shl.b64 	%rd202, %rd201, 2;
	add.s64 	%rd203, %rd57, %rd202;
	st.global.f32 	[%rd203], %f1507;
	add.s32 	%r185, %r177, %r12;
	cvt.s64.s32 	%rd204, %r185;
	add.s64 	%rd205, %rd204, %rd54;
	shl.b64 	%rd206, %rd205, 2;
	add.s64 	%rd207, %rd57, %rd206;
	st.global.f32 	[%rd207], %f1506;
	st.global.f32 	[%rd207+4], %f1505;
	add.s32 	%r186, %r179, %r12;
	cvt.s64.s32 	%rd208, %r186;
	add.s64 	%rd209, %rd208, %rd54;
	shl.b64 	%rd210, %rd209, 2;
	add.s64 	%rd211, %rd57, %rd210;
	st.global.f32 	[%rd211], %f1504;
	add.s32 	%r187, %r186, 1;
	cvt.s64.s32 	%rd212, %r187;
	add.s64 	%rd213, %rd212, %rd54;
	shl.b64 	%rd214, %rd213, 2;
	add.s64 	%rd215, %rd57, %rd214;
	st.global.f32 	[%rd215], %f1503;
	add.s32 	%r188, %r186, 2;
	cvt.s64.s32 	%rd216, %r188;
	add.s64 	%rd217, %rd216, %rd54;
	shl.b64 	%rd218, %rd217, 2;
	add.s64 	%rd219, %rd57, %rd218;
	st.global.f32 	[%rd219], %f1502;
	add.s32 	%r189, %r186, 3;
	cvt.s64.s32 	%rd220, %r189;
	add.s64 	%rd221, %rd220, %rd54;
	shl.b64 	%rd222, %rd221, 2;
	add.s64 	%rd223, %rd57, %rd222;
	st.global.f32 	[%rd223], %f1501;
	add.s32 	%r190, %r186, 4;
	cvt.s64.s32 	%rd224, %r190;
	add.s64 	%rd225, %rd224, %rd54;
	shl.b64 	%rd226, %rd225, 2;
	add.s64 	%rd227, %rd57, %rd226;
	st.global.f32 	[%rd227], %f1500;
	add.s32 	%r191, %r186, 5;
	cvt.s64.s32 	%rd228, %r191;
	add.s64 	%rd229, %rd228, %rd54;
	shl.b64 	%rd230, %rd229, 2;
	add.s64 	%rd231, %rd57, %rd230;
	st.global.f32 	[%rd231], %f1499;
	add.s32 	%r192, %r185, %r12;
	cvt.s64.s32 	%rd232, %r192;
	add.s64 	%rd233, %rd232, %rd54;
	shl.b64 	%rd234, %rd233, 2;
	add.s64 	%rd235, %rd57, %rd234;
	st.global.f32 	[%rd235], %f1498;
	add.s32 	%r193, %r192, 1;
	cvt.s64.s32 	%rd236, %r193;
	add.s64 	%rd237, %rd236, %rd54;
	shl.b64 	%rd238, %rd237, 2;
	add.s64 	%rd239, %rd57, %rd238;
	st.global.f32 	[%rd239], %f1497;
	add.s32 	%r194, %r192, 2;
	cvt.s64.s32 	%rd240, %r194;
	add.s64 	%rd241, %rd240, %rd54;
	shl.b64 	%rd242, %rd241, 2;
	add.s64 	%rd243, %rd57, %rd242;
	st.global.f32 	[%rd243], %f1496;
	add.s32 	%r195, %r192, 3;
	cvt.s64.s32 	%rd244, %r195;
	add.s64 	%rd245, %rd244, %rd54;
	shl.b64 	%rd246, %rd245, 2;
	add.s64 	%rd247, %rd57, %rd246;
	st.global.f32 	[%rd247], %f1495;
	add.s32 	%r196, %r192, 4;
	cvt.s64.s32 	%rd248, %r196;
	add.s64 	%rd249, %rd248, %rd54;
	shl.b64 	%rd250, %rd249, 2;
	add.s64 	%rd251, %rd57, %rd250;
	st.global.f32 	[%rd251], %f1494;
	add.s32 	%r197, %r192, 5;
	cvt.s64.s32 	%rd252, %r197;
	add.s64 	%rd253, %rd252, %rd54;
	shl.b64 	%rd254, %rd253, 2;
	add.s64 	%rd255, %rd57, %rd254;
	st.global.f32 	[%rd255], %f1493;
	add.s32 	%r198, %r192, 6;
	cvt.s64.s32 	%rd256, %r198;
	add.s64 	%rd257, %rd256, %rd54;
	shl.b64 	%rd258, %rd257, 2;
	add.s64 	%rd259, %rd57, %rd258;
	st.global.f32 	[%rd259], %f1492;
	add.s32 	%r199, %r192, 7;
	cvt.s64.s32 	%rd260, %r199;
	add.s64 	%rd261, %rd260, %rd54;
	shl.b64 	%rd262, %rd261, 2;
	add.s64 	%rd263, %rd57, %rd262;
	st.global.f32 	[%rd263], %f1491;
	ret;

}


// ===== COMPILED SASS (sm_100) =====

	.target	sm_100

	.elftype	@"ET_EXEC"


//--------------------- .note.nv.tkinfo           --------------------------
	.section	.note.nv.tkinfo,"",@"SHT_NOTE"
	.sectionflags	@"SHF_NOTE_NV_TKINFO"
	.tkinfo
        /*0018*/ 	.word	0x00000002
        /*0030*/ 	.string	""
        /*0030*/ 	.string	"ptxas"
        /*0030*/ 	.string	"Cuda compilation tools, release 13.0, V13.0.88"
        /*0030*/ 	.string	"Build cuda_13.0.r13.0/compiler.36424714_0"
        /*0030*/ 	.string	"-arch sm_100 -m 64 "



//--------------------- .note.nv.cuinfo           --------------------------
	.section	.note.nv.cuinfo,"",@"SHT_NOTE"
	.sectionflags	@"SHF_NOTE_NV_CUINFO"
        /*0018*/ 	.short	0x0002
        /*001a*/ 	.short	0x0064
        /*001c*/ 	.short	0x0082
	.zero		2


//--------------------- .nv.info                  --------------------------
	.section	.nv.info,"",@"SHT_CUDA_INFO"
	.align	4


	//----- nvinfo : EIATTR_REGCOUNT
	.align		4
        /*0000*/ 	.byte	0x04, 0x2f
        /*0002*/ 	.short	(.L_1 - .L_0)
	.align		4
.L_0:
        /*0004*/ 	.word	index@(_Z23sgemm_warptiling_kernelILi128ELi128ELi8ELi64ELi32ELi8ELi4EEvPfPKfS2_iii)
        /*0008*/ 	.word	0x0000006c


	//----- nvinfo : EIATTR_FRAME_SIZE
	.align		4
.L_1:
        /*000c*/ 	.byte	0x04, 0x11
        /*000e*/ 	.short	(.L_3 - .L_2)
	.align		4
.L_2:
        /*0010*/ 	.word	index@(_Z23sgemm_warptiling_kernelILi128ELi128ELi8ELi64ELi32ELi8ELi4EEvPfPKfS2_iii)
        /*0014*/ 	.word	0x00000000


	//----- nvinfo : EIATTR_REGCOUNT
	.align		4
.L_3:
        /*0018*/ 	.byte	0x04, 0x2f
        /*001a*/ 	.short	(.L_5 - .L_4)
	.align		4
.L_4:
        /*001c*/ 	.word	index@(_Z23sgemm_warptiling_kernelILi128ELi128ELi16ELi64ELi32ELi16ELi4EEvPfPKfS2_iii)
        /*0020*/ 	.word	0x0000007d


	//----- nvinfo : EIATTR_FRAME_SIZE
	.align		4
.L_5:
        /*0024*/ 	.byte	0x04, 0x11
        /*0026*/ 	.short	(.L_7 - .L_6)
	.align		4
.L_6:
        /*0028*/ 	.word	index@(_Z23sgemm_warptiling_kernelILi128ELi128ELi16ELi64ELi32ELi16ELi4EEvPfPKfS2_iii)
        /*002c*/ 	.word	0x00000000


	//----- nvinfo : EIATTR_MIN_STACK_SIZE
	.align		4
.L_7:
        /*0030*/ 	.byte	0x04, 0x12
        /*0032*/ 	.short	(.L_9 - .L_8)
	.align		4
.L_8:
        /*0034*/ 	.word	index@(_Z23sgemm_warptiling_kernelILi128ELi128ELi16ELi64ELi32ELi16ELi4EEvPfPKfS2_iii)
        /*0038*/ 	.word	0x00000000


	//----- nvinfo : EIATTR_MIN_STACK_SIZE
	.align		4
.L_9:
        /*003c*/ 	.byte	0x04, 0x12
        /*003e*/ 	.short	(.L_11 - .L_10)
	.align		4
.L_10:
        /*0040*/ 	.word	index@(_Z23sgemm_warptiling_kernelILi128ELi128ELi8ELi64ELi32ELi8ELi4EEvPfPKfS2_iii)
        /*0044*/ 	.word	0x00000000
.L_11:


//--------------------- .nv.compat                --------------------------
	.section	.nv.compat,"",@"SHT_CUDA_COMPAT_INFO"
	.align	4
        /*0000*/ 	.byte	0x02, 0x09, 0x00, 0x00, 0x02, 0x02, 0x01, 0x00, 0x02, 0x05, 0x05, 0x00, 0x03, 0x07, 0x01, 0x01
        /*0010*/ 	.byte	0x02, 0x03, 0x00, 0x00, 0x02, 0x06, 0x01, 0x00, 0x04, 0x0b, 0x08, 0x00, 0x09, 0x00, 0x00, 0x00
        /*0020*/ 	.byte	0x00, 0x00, 0x00, 0x00


//--------------------- .nv.info._Z23sgemm_warptiling_kernelILi128ELi128ELi16ELi64ELi32ELi16ELi4EEvPfPKfS2_iii --------------------------
	.section	.nv.info._Z23sgemm_warptiling_kernelILi128ELi128ELi16ELi64ELi32ELi16ELi4EEvPfPKfS2_iii,"",@"SHT_CUDA_INFO"
	.sectionflags	@""
	.align	4


	//----- nvinfo : EIATTR_CUDA_API_VERSION
	.align		4
        /*0000*/ 	.byte	0x04, 0x37
        /*0002*/ 	.short	(.L_13 - .L_12)
.L_12:
        /*0004*/ 	.word	0x00000082


	//----- nvinfo : EIATTR_KPARAM_INFO
	.align		4
.L_13:
        /*0008*/ 	.byte	0x04, 0x17
        /*000a*/ 	.short	(.L_15 - .L_14)
.L_14:
        /*000c*/ 	.word	0x00000000
        /*0010*/ 	.short	0x0005
        /*0012*/ 	.short	0x0020
        /*0014*/ 	.byte	0x00, 0xf0, 0x11, 0x00


	//----- nvinfo : EIATTR_KPARAM_INFO
	.align		4
.L_15:
        /*0018*/ 	.byte	0x04, 0x17
        /*001a*/ 	.short	(.L_17 - .L_16)
.L_16:
        /*001c*/ 	.word	0x00000000
        /*0020*/ 	.short	0x0004
        /*0022*/ 	.short	0x001c
        /*0024*/ 	.byte	0x00, 0xf0, 0x11, 0x00


	//----- nvinfo : EIATTR_KPARAM_INFO
	.align		4
.L_17:
        /*0028*/ 	.byte	0x04, 0x17
        /*002a*/ 	.short	(.L_19 - .L_18)
.L_18:
        /*002c*/ 	.word	0x00000000
        /*0030*/ 	.short	0x0003
        /*0032*/ 	.short	0x0018
        /*0034*/ 	.byte	0x00, 0xf0, 0x11, 0x00


	//----- nvinfo : EIATTR_KPARAM_INFO
	.align		4
.L_19:
        /*0038*/ 	.byte	0x04, 0x17
        /*003a*/ 	.short	(.L_21 - .L_20)
.L_20:
        /*003c*/ 	.word	0x00000000
        /*0040*/ 	.short	0x0002
        /*0042*/ 	.short	0x0010
        /*0044*/ 	.byte	0x00, 0xf5, 0x21, 0x00


	//----- nvinfo : EIATTR_KPARAM_INFO
	.align		4
.L_21:
        /*0048*/ 	.byte	0x04, 0x17
        /*004a*/ 	.short	(.L_23 - .L_22)
.L_22:
        /*004c*/ 	.word	0x00000000
        /*0050*/ 	.short	0x0001
        /*0052*/ 	.short	0x0008
        /*0054*/ 	.byte	0x00, 0xf5, 0x21, 0x00


	//----- nvinfo : EIATTR_KPARAM_INFO
	.align		4
.L_23:
        /*0058*/ 	.byte	0x04, 0x17
        /*005a*/ 	.short	(.L_25 - .L_24)
.L_24:
        /*005c*/ 	.word	0x00000000
        /*0060*/ 	.short	0x0000
        /*0062*/ 	.short	0x0000
        /*0064*/ 	.byte	0x00, 0xf5, 0x21, 0x00


	//----- nvinfo : EIATTR_SPARSE_MMA_MASK
	.align		4
.L_25:
        /*0068*/ 	.byte	0x03, 0x50
        /*006a*/ 	.short	0x0000


	//----- nvinfo : EIATTR_MAXREG_COUNT
	.align		4
        /*006c*/ 	.byte	0x03, 0x1b
        /*006e*/ 	.short	0x00ff


	//----- nvinfo : EIATTR_NUM_BARRIERS
	.align		4
        /*0070*/ 	.byte	0x02, 0x4c
        /*0072*/ 	.byte	0x01
	.zero		1


	//----- nvinfo : EIATTR_MERCURY_ISA_VERSION
	.align		4
        /*0074*/ 	.byte	0x03, 0x5f
        /*0076*/ 	.short	0x0101


	//----- nvinfo : EIATTR_VRC_CTA_INIT_COUNT
	.align		4
        /*0078*/ 	.byte	0x02, 0x4a
	.zero		1
	.zero		1


	//----- nvinfo : EIATTR_EXIT_INSTR_OFFSETS
	.align		4
        /*007c*/ 	.byte	0x04, 0x1c
        /*007e*/ 	.short	(.L_27 - .L_26)


	//   ....[0]....
.L_26:
        /*0080*/ 	.word	0x00006770


	//----- nvinfo : EIATTR_CBANK_PARAM_SIZE
	.align		4
.L_27:
        /*0084*/ 	.byte	0x03, 0x19
        /*0086*/ 	.short	0x0024


	//----- nvinfo : EIATTR_PARAM_CBANK
	.align		4
        /*0088*/ 	.byte	0x04, 0x0a
        /*008a*/ 	.short	(.L_29 - .L_28)
	.align		4
.L_28:
        /*008c*/ 	.word	index@(.nv.constant0._Z23sgemm_warptiling_kernelILi128ELi128ELi16ELi64ELi32ELi16ELi4EEvPfPKfS2_iii)
        /*0090*/ 	.short	0x0380
        /*0092*/ 	.short	0x0024


	//----- nvinfo : EIATTR_SW_WAR
	.align		4
.L_29:
        /*0094*/ 	.byte	0x04, 0x36
        /*0096*/ 	.short	(.L_31 - .L_30)
.L_30:
        /*0098*/ 	.word	0x00000008
.L_31:


//--------------------- .nv.info._Z23sgemm_warptiling_kernelILi128ELi128ELi8ELi64ELi32ELi8ELi4EEvPfPKfS2_iii --------------------------
	.section	.nv.info._Z23sgemm_warptiling_kernelILi128ELi128ELi8ELi64ELi32ELi8ELi4EEvPfPKfS2_iii,"",@"SHT_CUDA_INFO"
	.sectionflags	@""
	.align	4


	//----- nvinfo : EIATTR_CUDA_API_VERSION
	.align		4
        /*0000*/ 	.byte	0x04, 0x37
        /*0002*/ 	.short	(.L_33 - .L_32)
.L_32:
        /*0004*/ 	.word	0x00000082


	//----- nvinfo : EIATTR_KPARAM_INFO
	.align		4
.L_33:
        /*0008*/ 	.byte	0x04, 0x17
        /*000a*/ 	.short	(.L_35 - .L_34)
.L_34:
        /*000c*/ 	.word	0x00000000
        /*0010*/ 	.short	0x0005
        /*0012*/ 	.short	0x0020
        /*0014*/ 	.byte	0x00, 0xf0, 0x11, 0x00


	//----- nvinfo : EIATTR_KPARAM_INFO
	.align		4
.L_35:
        /*0018*/ 	.byte	0x04, 0x17
        /*001a*/ 	.short	(.L_37 - .L_36)
.L_36:
        /*001c*/ 	.word	0x00000000
        /*0020*/ 	.short	0x0004
        /*0022*/ 	.short	0x001c
        /*0024*/ 	.byte	0x00, 0xf0, 0x11, 0x00


	//----- nvinfo : EIATTR_KPARAM_INFO
	.align		4
.L_37:
        /*0028*/ 	.byte	0x04, 0x17
        /*002a*/ 	.short	(.L_39 - .L_38)
.L_38:
        /*002c*/ 	.word	0x00000000
        /*0030*/ 	.short	0x0003
        /*0032*/ 	.short	0x0018
        /*0034*/ 	.byte	0x00, 0xf0, 0x11, 0x00


	//----- nvinfo : EIATTR_KPARAM_INFO
	.align		4
.L_39:
        /*0038*/ 	.byte	0x04, 0x17
        /*003a*/ 	.short	(.L_41 - .L_40)
.L_40:
        /*003c*/ 	.word	0x00000000
        /*0040*/ 	.short	0x0002
        /*0042*/ 	.short	0x0010
        /*0044*/ 	.byte	0x00, 0xf5, 0x21, 0x00


	//----- nvinfo : EIATTR_KPARAM_INFO
	.align		4
.L_41:
        /*0048*/ 	.byte	0x04, 0x17
        /*004a*/ 	.short	(.L_43 - .L_42)
.L_42:
        /*004c*/ 	.word	0x00000000
        /*0050*/ 	.short	0x0001
        /*0052*/ 	.short	0x0008
        /*0054*/ 	.byte	0x00, 0xf5, 0x21, 0x00


	//----- nvinfo : EIATTR_KPARAM_INFO
	.align		4
.L_43:
        /*0058*/ 	.byte	0x04, 0x17
        /*005a*/ 	.short	(.L_45 - .L_44)
.L_44:
        /*005c*/ 	.word	0x00000000
        /*0060*/ 	.short	0x0000
        /*0062*/ 	.short	0x0000
        /*0064*/ 	.byte	0x00, 0xf5, 0x21, 0x00


	//----- nvinfo : EIATTR_SPARSE_MMA_MASK
	.align		4
.L_45:
        /*0068*/ 	.byte	0x03, 0x50
        /*006a*/ 	.short	0x0000


	//----- nvinfo : EIATTR_MAXREG_COUNT
	.align		4
        /*006c*/ 	.byte	0x03, 0x1b
        /*006e*/ 	.short	0x00ff


	//----- nvinfo : EIATTR_NUM_BARRIERS
	.align		4
        /*0070*/ 	.byte	0x02, 0x4c
        /*0072*/ 	.byte	0x01
	.zero		1


	//----- nvinfo : EIATTR_MERCURY_ISA_VERSION
	.align		4
        /*0074*/ 	.byte	0x03, 0x5f
        /*0076*/ 	.short	0x0101


	//----- nvinfo : EIATTR_VRC_CTA_INIT_COUNT
	.align		4
        /*0078*/ 	.byte	0x02, 0x4a
	.zero		1
	.zero		1


	//----- nvinfo : EIATTR_EXIT_INSTR_OFFSETS
	.align		4
        /*007c*/ 	.byte	0x04, 0x1c
        /*007e*/ 	.short	(.L_47 - .L_46)


	//   ....[0]....
.L_46:
        /*0080*/ 	.word	0x00004020


	//----- nvinfo : EIATTR_CBANK_PARAM_SIZE
	.align		4
.L_47:
        /*0084*/ 	.byte	0x03, 0x19
        /*0086*/ 	.short	0x0024


	//----- nvinfo : EIATTR_PARAM_CBANK
	.align		4
        /*0088*/ 	.byte	0x04, 0x0a
        /*008a*/ 	.short	(.L_49 - .L_48)
	.align		4
.L_48:
        /*008c*/ 	.word	index@(.nv.constant0._Z23sgemm_warptiling_kernelILi128ELi128ELi8ELi64ELi32ELi8ELi4EEvPfPKfS2_iii)
        /*0090*/ 	.short	0x0380
        /*0092*/ 	.short	0x0024


	//----- nvinfo : EIATTR_SW_WAR
	.align		4
.L_49:
        /*0094*/ 	.byte	0x04, 0x36
        /*0096*/ 	.short	(.L_51 - .L_50)
.L_50:
        /*0098*/ 	.word	0x00000008
.L_51:


//--------------------- .nv.callgraph             --------------------------
	.section	.nv.callgraph,"",@"SHT_CUDA_CALLGRAPH"
	.align	4
	.sectionentsize	8
	.align		4
        /*0000*/ 	.word	0x00000000
	.align		4
        /*0004*/ 	.word	0xffffffff
	.align		4
        /*0008*/ 	.word	0x00000000
	.align		4
        /*000c*/ 	.word	0xfffffffe
	.align		4
        /*0010*/ 	.word	0x00000000
	.align		4
        /*0014*/ 	.word	0xfffffffd
	.align		4
        /*0018*/ 	.word	0x00000000
	.align		4
        /*001c*/ 	.word	0xfffffffc


//--------------------- .text._Z23sgemm_warptiling_kernelILi128ELi128ELi16ELi64ELi32ELi16ELi4EEvPfPKfS2_iii --------------------------
	.section	.text._Z23sgemm_warptiling_kernelILi128ELi128ELi16ELi64ELi32ELi16ELi4EEvPfPKfS2_iii,"ax",@progbits
	.align	128
        .global         _Z23sgemm_warptiling_kernelILi128ELi128ELi16ELi64ELi32ELi16ELi4EEvPfPKfS2_iii
        .type           _Z23sgemm_warptiling_kernelILi128ELi128ELi16ELi64ELi32ELi16ELi4EEvPfPKfS2_iii,@function
        .size           _Z23sgemm_warptiling_kernelILi128ELi128ELi16ELi64ELi32ELi16ELi4EEvPfPKfS2_iii,(.L_x_6 - _Z23sgemm_warptiling_kernelILi128ELi128ELi16ELi64ELi32ELi16ELi4EEvPfPKfS2_iii)
        .other          _Z23sgemm_warptiling_kernelILi128ELi128ELi16ELi64ELi32ELi16ELi4EEvPfPKfS2_iii,@"STO_CUDA_ENTRY STV_DEFAULT"
_Z23sgemm_warptiling_kernelILi128ELi128ELi16ELi64ELi32ELi16ELi4EEvPfPKfS2_iii:
.text._Z23sgemm_warptiling_kernelILi128ELi128ELi16ELi64ELi32ELi16ELi4EEvPfPKfS2_iii:
[----:B------:R-:W-:Y:S01]  /*0000*/  LDC R1, c[0x0][0x37c] ;  /* 0x0000df00ff017b82 */ /* 0x000fe20000000800 */
[----:B------:R-:W0:Y:S07]  /*0010*/  LDCU UR13, c[0x0][0x3a0] ;  /* 0x00007400ff0d77ac */ /* 0x000e2e0008000800 */
[----:B------:R-:W1:Y:S01]  /*0020*/  S2UR UR6, SR_CTAID.Y ;  /* 0x00000000000679c3 */ /* 0x000e620000002600 */
[----:B------:R-:W2:Y:S01]  /*0030*/  S2R R0, SR_TID.X ;  /* 0x0000000000007919 */ /* 0x000ea20000002100 */
[----:B------:R-:W-:Y:S01]  /*0040*/  HFMA2 R17, -RZ, RZ, 0, 0 ;  /* 0x00000000ff117431 */ /* 0x000fe200000001ff */
[----:B------:R-:W3:Y:S01]  /*0050*/  LDCU.64 UR4, c[0x0][0x388] ;  /* 0x00007100ff0477ac */ /* 0x000ee20008000a00 */
[----:B------:R-:W-:-:S02]  /*0060*/  CS2R R82, SRZ ;  /* 0x0000000000527805 */ /* 0x000fc4000001ff00 */
[----:B------:R-:W-:Y:S02]  /*0070*/  CS2R R76, SRZ ;  /* 0x00000000004c7805 */ /* 0x000fe4000001ff00 */
[----:B------:R-:W-:Y:S01]  /*0080*/  CS2R R88, SRZ ;  /* 0x0000000000587805 */ /* 0x000fe2000001ff00 */
[----:B------:R-:W4:Y:S01]  /*0090*/  LDCU UR16, c[0x0][0x39c] ;  /* 0x00007380ff1077ac */ /* 0x000f220008000800 */
[----:B------:R-:W5:Y:S01]  /*00a0*/  S2UR UR8, SR_CTAID.X ;  /* 0x00000000000879c3 */ /* 0x000f620000002500 */
[----:B------:R-:W-:Y:S02]  /*00b0*/  CS2R R80, SRZ ;  /* 0x0000000000507805 */ /* 0x000fe4000001ff00 */
[----:B------:R-:W-:Y:S02]  /*00c0*/  CS2R R112, SRZ ;  /* 0x0000000000707805 */ /* 0x000fe4000001ff00 */
[----:B------:R-:W-:Y:S02]  /*00d0*/  CS2R R110, SRZ ;  /* 0x00000000006e7805 */ /* 0x000fe4000001ff00 */
[----:B------:R-:W-:-:S02]  /*00e0*/  CS2R R100, SRZ ;  /* 0x0000000000647805 */ /* 0x000fc4000001ff00 */
[----:B------:R-:W-:Y:S02]  /*00f0*/  CS2R R92, SRZ ;  /* 0x00000000005c7805 */ /* 0x000fe4000001ff00 */
[----:B------:R-:W-:Y:S02]  /*0100*/  CS2R R74, SRZ ;  /* 0x00000000004a7805 */ /* 0x000fe4000001ff00 */
[----:B------:R-:W-:Y:S02]  /*0110*/  CS2R R68, SRZ ;  /* 0x0000000000447805 */ /* 0x000fe4000001ff00 */
[----:B------:R-:W-:Y:S01]  /*0120*/  CS2R R70, SRZ ;  /* 0x0000000000467805 */ /* 0x000fe2000001ff00 */
[----:B0-----:R-:W-:Y:S01]  /*0130*/  UISETP.GE.AND UP0, UPT, UR13, 0x1, UPT ;  /* 0x000000010d00788c */ /* 0x001fe2000bf06270 */
[----:B------:R-:W-:Y:S02]  /*0140*/  CS2R R102, SRZ ;  /* 0x0000000000667805 */ /* 0x000fe4000001ff00 */
[----:B------:R-:W-:-:S02]  /*0150*/  CS2R R86, SRZ ;  /* 0x0000000000567805 */ /* 0x000fc4000001ff00 */
[----:B------:R-:W-:Y:S02]  /*0160*/  CS2R R64, SRZ ;  /* 0x0000000000407805 */ /* 0x000fe4000001ff00 */
[----:B------:R-:W-:Y:S02]  /*0170*/  CS2R R66, SRZ ;  /* 0x0000000000427805 */ /* 0x000fe4000001ff00 */
[----:B------:R-:W-:Y:S02]  /*0180*/  CS2R R104, SRZ ;  /* 0x0000000000687805 */ /* 0x000fe4000001ff00 */
[----:B------:R-:W-:Y:S01]  /*0190*/  CS2R R94, SRZ ;  /* 0x00000000005e7805 */ /* 0x000fe2000001ff00 */
[----:B-1----:R-:W-:Y:S01]  /*01a0*/  USHF.L.U32 UR6, UR6, 0x7, URZ ;  /* 0x0000000706067899 */ /* 0x002fe200080006ff */
[----:B------:R-:W-:Y:S02]  /*01b0*/  CS2R R84, SRZ ;  /* 0x0000000000547805 */ /* 0x000fe4000001ff00 */
[----:B------:R-:W-:-:S02]  /*01c0*/  CS2R R60, SRZ ;  /* 0x00000000003c7805 */ /* 0x000fc4000001ff00 */
[----:B------:R-:W-:Y:S01]  /*01d0*/  CS2R R62, SRZ ;  /* 0x00000000003e7805 */ /* 0x000fe2000001ff00 */
[----:B------:R-:W-:Y:S01]  /*01e0*/  UIMAD UR7, UR6, UR13, URZ ;  /* 0x0000000d060772a4 */ /* 0x000fe2000f8e02ff */
[----:B------:R-:W-:Y:S02]  /*01f0*/  CS2R R96, SRZ ;  /* 0x0000000000607805 */ /* 0x000fe4000001ff00 */
[----:B------:R-:W-:Y:S02]  /*0200*/  CS2R R58, SRZ ;  /* 0x00000000003a7805 */ /* 0x000fe4000001ff00 */
[----:B------:R-:W-:Y:S01]  /*0210*/  CS2R R106, SRZ ;  /* 0x00000000006a7805 */ /* 0x000fe2000001ff00 */
[----:B-----5:R-:W-:Y:S01]  /*0220*/  USHF.L.U32 UR8, UR8, 0x7, URZ ;  /* 0x0000000708087899 */ /* 0x020fe200080006ff */
[----:B------:R-:W-:Y:S02]  /*0230*/  CS2R R72, SRZ ;  /* 0x0000000000487805 */ /* 0x000fe4000001ff00 */
[----:B------:R-:W-:-:S02]  /*0240*/  CS2R R98, SRZ ;  /* 0x0000000000627805 */ /* 0x000fc4000001ff00 */
[----:B------:R-:W-:Y:S02]  /*0250*/  CS2R R90, SRZ ;  /* 0x00000000005a7805 */ /* 0x000fe4000001ff00 */
[----:B------:R-:W-:Y:S02]  /*0260*/  CS2R R78, SRZ ;  /* 0x00000000004e7805 */ /* 0x000fe4000001ff00 */
[----:B------:R-:W-:Y:S02]  /*0270*/  CS2R R48, SRZ ;  /* 0x0000000000307805 */ /* 0x000fe4000001ff00 */
[----:B------:R-:W-:Y:S02]  /*0280*/  CS2R R116, SRZ ;  /* 0x0000000000747805 */ /* 0x000fe4000001ff00 */
[----:B------:R-:W-:Y:S02]  /*0290*/  MOV R118, RZ ;  /* 0x000000ff00767202 */ /* 0x000fe40000000f00 */
[----:B------:R-:W-:-:S02]  /*02a0*/  CS2R R108, SRZ ;  /* 0x00000000006c7805 */ /* 0x000fc4000001ff00 */
[----:B------:R-:W-:Y:S01]  /*02b0*/  CS2R R114, SRZ ;  /* 0x0000000000727805 */ /* 0x000fe2000001ff00 */
[----:B------:R-:W0:Y:S01]  /*02c0*/  LDCU.64 UR14, c[0x0][0x358] ;  /* 0x00006b00ff0e77ac */ /* 0x000e220008000a00 */
[----:B----4-:R-:W-:Y:S02]  /*02d0*/  UIMAD UR10, UR6, UR16, UR8 ;  /* 0x00000010060a72a4 */ /* 0x010fe4000f8e0208 */
[----:B---3--:R-:W-:Y:S01]  /*02e0*/  UIMAD.WIDE.U32 UR4, UR7, 0x4, UR4 ;  /* 0x00000004070478a5 */ /* 0x008fe2000f8e0004 */
[----:B--2---:R-:W-:Y:S11]  /*02f0*/  BRA.U !UP0, `(.L_x_0) ;  /* 0x0000004d08ec7547 */ /* 0x004ff6000b800000 */
[----:B------:R-:W1:Y:S01]  /*0300*/  S2UR UR11, SR_CgaCtaId ;  /* 0x00000000000b79c3 */ /* 0x000e620000008800 */
[C---:B------:R-:W-:Y:S01]  /*0310*/  IADD3 R12, PT, PT, R0.reuse, 0x500, RZ ;  /* 0x00000500000c7810 */ /* 0x040fe20007ffe0ff */
[----:B------:R-:W-:Y:S01]  /*0320*/  UMOV UR12, UR4 ;  /* 0x00000004000c7c82 */ /* 0x000fe20008000000 */
[C---:B------:R-:W-:Y:S01]  /*0330*/  LOP3.LUT R10, R0.reuse, 0x400, RZ, 0xfc, !PT ;  /* 0x00000400000a7812 */ /* 0x040fe200078efcff */
[----:B------:R-:W-:Y:S01]  /*0340*/  UMOV UR4, 0x400 ;  /* 0x0000040000047882 */ /* 0x000fe20000000000 */
[C---:B------:R-:W-:Y:S01]  /*0350*/  LOP3.LUT R2, R0.reuse, 0xf, RZ, 0xc0, !PT ;  /* 0x0000000f00027812 */ /* 0x040fe200078ec0ff */
[----:B------:R-:W-:Y:S01]  /*0360*/  UIMAD.WIDE.U32 UR8, UR8, 0x4, URZ ;  /* 0x00000004080878a5 */ /* 0x000fe2000f8e00ff */
[----:B------:R-:W-:Y:S01]  /*0370*/  IADD3 R14, PT, PT, R0, 0x600, RZ ;  /* 0x00000600000e7810 */ /* 0x000fe20007ffe0ff */
[----:B------:R-:W2:Y:S01]  /*0380*/  LDCU.64 UR6, c[0x0][0x390] ;  /* 0x00007200ff0677ac */ /* 0x000ea20008000a00 */
[----:B------:R-:W-:Y:S02]  /*0390*/  SHF.R.U32.HI R7, RZ, 0x4, R12 ;  /* 0x00000004ff077819 */ /* 0x000fe4000001160c */
[----:B------:R-:W-:-:S02]  /*03a0*/  SHF.R.U32.HI R5, RZ, 0x4, R10 ;  /* 0x00000004ff057819 */ /* 0x000fc4000001160a */
[----:B------:R-:W-:Y:S01]  /*03b0*/  SHF.R.U32.HI R9, RZ, 0x4, R14 ;  /* 0x00000004ff097819 */ /* 0x000fe2000001160e */
[--C-:B------:R-:W-:Y:S01]  /*03c0*/  IMAD R4, R7, UR13, R2.reuse ;  /* 0x0000000d07047c24 */ /* 0x100fe2000f8e0202 */
[----:B------:R-:W-:Y:S01]  /*03d0*/  IADD3 R6, PT, PT, R0, 0x100, RZ ;  /* 0x0000010000067810 */ /* 0x000fe20007ffe0ff */
[----:B------:R-:W-:Y:S01]  /*03e0*/  IMAD R13, R2, 0x84, R7 ;  /* 0x00000084020d7824 */ /* 0x000fe200078e0207 */
[C---:B------:R-:W-:Y:S01]  /*03f0*/  IADD3 R7, PT, PT, R0.reuse, 0x200, RZ ;  /* 0x0000020000077810 */ /* 0x040fe20007ffe0ff */
[----:B------:R-:W-:Y:S01]  /*0400*/  IMAD R3, R5, UR13, R2 ;  /* 0x0000000d05037c24 */ /* 0x000fe2000f8e0202 */
[----:B------:R-:W-:Y:S01]  /*0410*/  IADD3 R8, PT, PT, R0, 0x300, RZ ;  /* 0x0000030000087810 */ /* 0x000fe20007ffe0ff */
[C---:B------:R-:W-:Y:S01]  /*0420*/  IMAD R11, R2.reuse, 0x84, R5 ;  /* 0x00000084020b7824 */ /* 0x040fe200078e0205 */
[----:B------:R-:W-:Y:S01]  /*0430*/  SHF.R.U32.HI R21, RZ, 0x7, R6 ;  /* 0x00000007ff157819 */ /* 0x000fe20000011606 */
[----:B------:R-:W-:Y:S01]  /*0440*/  IMAD R5, R9, UR13, R2 ;  /* 0x0000000d09057c24 */ /* 0x000fe2000f8e0202 */
[----:B------:R-:W-:Y:S01]  /*0450*/  SHF.R.U32.HI R23, RZ, 0x7, R7 ;  /* 0x00000007ff177819 */ /* 0x000fe20000011607 */
[----:B------:R-:W-:Y:S01]  /*0460*/  IMAD R15, R2, 0x84, R9 ;  /* 0x00000084020f7824 */ /* 0x000fe200078e0209 */
[C---:B------:R-:W-:Y:S01]  /*0470*/  LOP3.LUT R2, R0.reuse, 0x7f, RZ, 0xc0, !PT ;  /* 0x0000007f00027812 */ /* 0x040fe200078ec0ff */
[----:B-1----:R-:W-:Y:S01]  /*0480*/  ULEA UR11, UR11, UR4, 0x18 ;  /* 0x000000040b0b7291 */ /* 0x002fe2000f8ec0ff */
[----:B------:R-:W-:-:S02]  /*0490*/  IADD3 R9, PT, PT, R0, 0x700, RZ ;  /* 0x0000070000097810 */ /* 0x000fc40007ffe0ff */
[----:B------:R-:W-:Y:S01]  /*04a0*/  SHF.R.U32.HI R25, RZ, 0x7, R8 ;  /* 0x00000007ff197819 */ /* 0x000fe20000011608 */
[----:B------:R-:W-:Y:S01]  /*04b0*/  IMAD R18, R21, UR16, R2 ;  /* 0x0000001015127c24 */ /* 0x000fe2000f8e0202 */
[----:B------:R-:W-:Y:S01]  /*04c0*/  SHF.R.U32.HI R27, RZ, 0x7, R10 ;  /* 0x00000007ff1b7819 */ /* 0x000fe2000001160a */
[----:B------:R-:W-:Y:S01]  /*04d0*/  IMAD R56, R23, UR16, R2 ;  /* 0x0000001017387c24 */ /* 0x000fe2000f8e0202 */
[----:B------:R-:W-:Y:S01]  /*04e0*/  SHF.R.U32.HI R19, RZ, 0x7, R0 ;  /* 0x00000007ff137819 */ /* 0x000fe20000011600 */
[----:B------:R-:W-:Y:S01]  /*04f0*/  IMAD R30, R25, UR16, R2 ;  /* 0x00000010191e7c24 */ /* 0x000fe2000f8e0202 */
[----:B------:R-:W-:Y:S01]  /*0500*/  SHF.R.U32.HI R29, RZ, 0x7, R12 ;  /* 0x00000007ff1d7819 */ /* 0x000fe2000001160c */
[----:B------:R-:W-:Y:S01]  /*0510*/  IMAD R28, R27, UR16, R2 ;  /* 0x000000101b1c7c24 */ /* 0x000fe2000f8e0202 */
[----:B------:R-:W-:Y:S01]  /*0520*/  SHF.R.U32.HI R31, RZ, 0x7, R14 ;  /* 0x00000007ff1f7819 */ /* 0x000fe2000001160e */
[--C-:B------:R-:W-:Y:S01]  /*0530*/  IMAD R19, R19, UR16, R2.reuse ;  /* 0x0000001013137c24 */ /* 0x100fe2000f8e0202 */
[----:B------:R-:W-:Y:S01]  /*0540*/  SHF.R.U32.HI R33, RZ, 0x7, R9 ;  /* 0x00000007ff217819 */ /* 0x000fe20000011609 */
[--C-:B------:R-:W-:Y:S01]  /*0550*/  IMAD R26, R29, UR16, R2.reuse ;  /* 0x000000101d1a7c24 */ /* 0x100fe2000f8e0202 */
[----:B------:R-:W-:Y:S01]  /*0560*/  LOP3.LUT R21, R10, 0x780, RZ, 0xc0, !PT ;  /* 0x000007800a157812 */ /* 0x000fe200078ec0ff */
[--C-:B------:R-:W-:Y:S01]  /*0570*/  IMAD R24, R31, UR16, R2.reuse ;  /* 0x000000101f187c24 */ /* 0x100fe2000f8e0202 */
[----:B------:R-:W-:Y:S01]  /*0580*/  LOP3.LUT R23, R12, 0xf80, RZ, 0xc0, !PT ;  /* 0x00000f800c177812 */ /* 0x000fe200078ec0ff */
[----:B------:R-:W-:Y:S01]  /*0590*/  IMAD R22, R33, UR16, R2 ;  /* 0x0000001021167c24 */ /* 0x000fe2000f8e0202 */
[----:B------:R-:W-:Y:S01]  /*05a0*/  LOP3.LUT R25, R14, 0xf80, RZ, 0xc0, !PT ;  /* 0x00000f800e197812 */ /* 0x000fe200078ec0ff */
[----:B------:R-:W-:Y:S01]  /*05b0*/  UMOV UR4, URZ ;  /* 0x000000ff00047c82 */ /* 0x000fe20008000000 */
[----:B------:R-:W-:-:S02]  /*05c0*/  MOV R27, 0x4 ;  /* 0x00000004001b7802 */ /* 0x000fc40000000f00 */
[----:B------:R-:W-:Y:S02]  /*05d0*/  MOV R29, 0x4 ;  /* 0x00000004001d7802 */ /* 0x000fe40000000f00 */
[----:B------:R-:W-:Y:S02]  /*05e0*/  MOV R31, 0x4 ;  /* 0x00000004001f7802 */ /* 0x000fe40000000f00 */
[----:B------:R-:W-:Y:S02]  /*05f0*/  MOV R20, 0x4 ;  /* 0x0000000400147802 */ /* 0x000fe40000000f00 */
[--C-:B------:R-:W-:Y:S02]  /*0600*/  LOP3.LUT R2, R21, 0x7f, R0.reuse, 0xf8, !PT ;  /* 0x0000007f15027812 */ /* 0x100fe400078ef800 */
[--C-:B------:R-:W-:Y:S01]  /*0610*/  LOP3.LUT R14, R23, 0x7f, R0.reuse, 0xf8, !PT ;  /* 0x0000007f170e7812 */ /* 0x100fe200078ef800 */
[----:B------:R-:W-:Y:S01]  /*0620*/  IMAD.WIDE R22, R22, R27, UR8 ;  /* 0x0000000816167e25 */ /* 0x000fe2000f8e021b */
[----:B------:R-:W-:-:S02]  /*0630*/  LOP3.LUT R25, R25, 0x7f, R0, 0xf8, !PT ;  /* 0x0000007f19197812 */ /* 0x000fc400078ef800 */
[----:B------:R-:W-:Y:S01]  /*0640*/  MOV R33, 0x4 ;  /* 0x0000000400217802 */ /* 0x000fe20000000f00 */
[----:B------:R-:W-:Y:S01]  /*0650*/  IMAD.WIDE R20, R19, R20, UR8 ;  /* 0x0000000813147e25 */ /* 0x000fe2000f8e0214 */
[----:B------:R-:W-:Y:S02]  /*0660*/  MOV R35, 0x4 ;  /* 0x0000000400237802 */ /* 0x000fe40000000f00 */
[----:B------:R-:W-:Y:S01]  /*0670*/  MOV R57, 0x4 ;  /* 0x0000000400397802 */ /* 0x000fe20000000f00 */
[----:B------:R-:W-:Y:S01]  /*0680*/  IMAD.WIDE R26, R26, R31, UR8 ;  /* 0x000000081a1a7e25 */ /* 0x000fe2000f8e021f */
[----:B------:R-:W-:Y:S02]  /*0690*/  MOV R37, 0x4 ;  /* 0x0000000400257802 */ /* 0x000fe40000000f00 */
[----:B------:R-:W-:Y:S01]  /*06a0*/  LEA R10, R11, UR11, 0x2 ;  /* 0x0000000b0b0a7c11 */ /* 0x000fe2000f8e10ff */
[----:B------:R-:W-:Y:S01]  /*06b0*/  IMAD.WIDE R30, R30, R35, UR8 ;  /* 0x000000081e1e7e25 */ /* 0x000fe2000f8e0223 */
[----:B------:R-:W-:-:S02]  /*06c0*/  LEA R11, R13, UR11, 0x2 ;  /* 0x0000000b0d0b7c11 */ /* 0x000fc4000f8e10ff */
[----:B------:R-:W-:Y:S01]  /*06d0*/  LEA R12, R15, UR11, 0x2 ;  /* 0x0000000b0f0c7c11 */ /* 0x000fe2000f8e10ff */
[----:B------:R-:W-:Y:S01]  /*06e0*/  IMAD.WIDE R56, R56, R57, UR8 ;  /* 0x0000000838387e25 */ /* 0x000fe2000f8e0239 */
[----:B------:R-:W-:Y:S02]  /*06f0*/  MOV R82, RZ ;  /* 0x000000ff00527202 */ /* 0x000fe40000000f00 */
[----:B------:R-:W-:Y:S01]  /*0700*/  LEA R13, R2, UR11, 0x2 ;  /* 0x0000000b020d7c11 */ /* 0x000fe2000f8e10ff */
[----:B------:R-:W-:Y:S01]  /*0710*/  IMAD.WIDE R18, R18, R37, UR8 ;  /* 0x0000000812127e25 */ /* 0x000fe2000f8e0225 */
[----:B------:R-:W-:Y:S02]  /*0720*/  LEA R14, R14, UR11, 0x2 ;  /* 0x0000000b0e0e7c11 */ /* 0x000fe4000f8e10ff */
[----:B------:R-:W-:Y:S01]  /*0730*/  LEA R15, R25, UR11, 0x2 ;  /* 0x0000000b190f7c11 */ /* 0x000fe2000f8e10ff */
[----:B------:R-:W-:-:S04]  /*0740*/  IMAD.WIDE R24, R24, R29, UR8 ;  /* 0x0000000818187e25 */ /* 0x000fc8000f8e021d */
[----:B------:R-:W-:Y:S01]  /*0750*/  IMAD.WIDE R28, R28, R33, UR8 ;  /* 0x000000081c1c7e25 */ /* 0x000fe2000f8e0221 */
[----:B--2---:R-:W-:-:S06]  /*0760*/  UMOV UR9, UR5 ;  /* 0x0000000500097c82 */ /* 0x004fcc0008000000 */
.L_x_1:
[----:B------:R-:W-:Y:S01]  /*0770*/  LOP3.LUT R2, R0, 0xf, RZ, 0xc0, !PT ;  /* 0x0000000f00027812 */ /* 0x000fe200078ec0ff */
[----:B------:R-:W-:Y:S01]  /*0780*/  HFMA2 R41, -RZ, RZ, 0, 2.384185791015625e-07 ;  /* 0x00000004ff297431 */ /* 0x000fe200000001ff */
[----:B------:R-:W-:Y:S01]  /*0790*/  SHF.R.U32.HI R33, RZ, 0x4, R6 ;  /* 0x00000004ff217819 */ /* 0x000fe20000011606 */
[----:B------:R-:W-:Y:S01]  /*07a0*/  HFMA2 R34, -RZ, RZ, 0, 2.384185791015625e-07 ;  /* 0x00000004ff227431 */ /* 0x000fe200000001ff */
[----:B------:R-:W-:Y:S01]  /*07b0*/  MOV R32, 0x4 ;  /* 0x0000000400207802 */ /* 0x000fe20000000f00 */
[----:B------:R-:W-:Y:S01]  /*07c0*/  HFMA2 R38, -RZ, RZ, 0, 2.384185791015625e-07 ;  /* 0x00000004ff267431 */ /* 0x000fe200000001ff */
[----:B------:R-:W-:Y:S01]  /*07d0*/  SHF.R.U32.HI R35, RZ, 0x4, R0 ;  /* 0x00000004ff237819 */ /* 0x000fe20000011600 */
[----:B------:R-:W-:Y:S01]  /*07e0*/  IMAD R33, R33, UR13, R2 ;  /* 0x0000000d21217c24 */ /* 0x000fe2000f8e0202 */
[----:B------:R-:W-:Y:S01]  /*07f0*/  UMOV UR8, UR12 ;  /* 0x0000000c00087c82 */ /* 0x000fe20008000000 */
[----:B------:R-:W-:Y:S02]  /*0800*/  MOV R36, 0x4 ;  /* 0x0000000400247802 */ /* 0x000fe40000000f00 */
[----:B------:R-:W-:Y:S01]  /*0810*/  IMAD.WIDE.U32 R32, R33, R32, UR8 ;  /* 0x0000000821207e25 */ /* 0x000fe2000f8e0020 */
[----:B------:R-:W-:-:S03]  /*0820*/  SHF.R.U32.HI R39, RZ, 0x4, R7 ;  /* 0x00000004ff277819 */ /* 0x000fc60000011607 */
[----:B------:R-:W-:Y:S01]  /*0830*/  IMAD R35, R35, UR13, R2 ;  /* 0x0000000d23237c24 */ /* 0x000fe2000f8e0202 */
[----:B0-----:R0:W2:Y:S01]  /*0840*/  LDG.E.CONSTANT R43, desc[UR14][R32.64] ;  /* 0x0000000e202b7981 */ /* 0x0010a2000c1e9900 */
[----:B------:R-:W-:Y:S01]  /*0850*/  IMAD.WIDE.U32 R40, R4, R41, UR8 ;  /* 0x0000000804287e25 */ /* 0x000fe2000f8e0029 */
[----:B------:R-:W-:Y:S02]  /*0860*/  SHF.R.U32.HI R47, RZ, 0x4, R9 ;  /* 0x00000004ff2f7819 */ /* 0x000fe40000011609 */
[----:B------:R-:W-:Y:S01]  /*0870*/  MOV R44, 0x4 ;  /* 0x00000004002c7802 */ /* 0x000fe20000000f00 */
[----:B------:R-:W-:-:S04]  /*0880*/  IMAD.WIDE.U32 R36, R3, R36, UR8 ;  /* 0x0000000803247e25 */ /* 0x000fc8000f8e0024 */
[----:B------:R-:W-:Y:S01]  /*0890*/  HFMA2 R51, -RZ, RZ, 0, 2.384185791015625e-07 ;  /* 0x00000004ff337431 */ /* 0x000fe200000001ff */
[----:B------:R-:W3:Y:S01]  /*08a0*/  LDG.E.CONSTANT R40, desc[UR14][R40.64] ;  /* 0x0000000e28287981 */ /* 0x000ee2000c1e9900 */
[----:B------:R-:W-:Y:S01]  /*08b0*/  IMAD.WIDE.U32 R34, R35, R34, UR8 ;  /* 0x0000000823227e25 */ /* 0x000fe2000f8e0022 */
[----:B------:R-:W-:Y:S02]  /*08c0*/  MOV R53, 0x4 ;  /* 0x0000000400357802 */ /* 0x000fe40000000f00 */
[----:B------:R1:W4:Y:S01]  /*08d0*/  LDG.E.CONSTANT R16, desc[UR14][R36.64] ;  /* 0x0000000e24107981 */ /* 0x000322000c1e9900 */
[----:B0-----:R-:W-:Y:S01]  /*08e0*/  IMAD.WIDE.U32 R32, R5, R38, UR8 ;  /* 0x0000000805207e25 */ /* 0x001fe2000f8e0026 */
[----:B------:R-:W-:Y:S02]  /*08f0*/  SHF.R.U32.HI R45, RZ, 0x4, R8 ;  /* 0x00000004ff2d7819 */ /* 0x000fe40000011608 */
[----:B------:R0:W5:Y:S01]  /*0900*/  LDG.E.CONSTANT R42, desc[UR14][R34.64] ;  /* 0x0000000e222a7981 */ /* 0x000162000c1e9900 */
[----:B------:R-:W-:-:S03]  /*0910*/  IMAD R39, R39, UR13, R2 ;  /* 0x0000000d27277c24 */ /* 0x000fc6000f8e0202 */
[----:B------:R0:W3:Y:S01]  /*0920*/  LDG.E.CONSTANT R41, desc[UR14][R32.64] ;  /* 0x0000000e20297981 */ /* 0x0000e2000c1e9900 */
[----:B-1----:R-:W-:-:S04]  /*0930*/  IMAD.WIDE.U32 R36, R39, R44, UR8 ;  /* 0x0000000827247e25 */ /* 0x002fc8000f8e002c */
[--C-:B0-----:R-:W-:Y:S01]  /*0940*/  IMAD R34, R47, UR13, R2.reuse ;  /* 0x0000000d2f227c24 */ /* 0x101fe2000f8e0202 */
[----:B------:R0:W4:Y:S01]  /*0950*/  LDG.E.CONSTANT R44, desc[UR14][R36.64] ;  /* 0x0000000e242c7981 */ /* 0x000122000c1e9900 */
[----:B------:R-:W-:Y:S02]  /*0960*/  IADD3 R32, P0, PT, R20, UR6, RZ ;  /* 0x0000000614207c10 */ /* 0x000fe4000ff1e0ff */
[----:B------:R-:W-:Y:S02]  /*0970*/  IMAD.WIDE.U32 R34, R34, R53, UR8 ;  /* 0x0000000822227e25 */ /* 0x000fe4000f8e0035 */
[----:B------:R-:W-:Y:S02]  /*0980*/  IADD3.X R33, PT, PT, R21, UR7, RZ, P0, !PT ;  /* 0x0000000715217c10 */ /* 0x000fe400087fe4ff */
[----:B------:R-:W-:Y:S01]  /*0990*/  IMAD R38, R45, UR13, R2 ;  /* 0x0000000d2d267c24 */ /* 0x000fe2000f8e0202 */
[----:B------:R1:W3:Y:S01]  /*09a0*/  LDG.E.CONSTANT R46, desc[UR14][R34.64] ;  /* 0x0000000e222e7981 */ /* 0x0002e2000c1e9900 */
[----:B0-----:R-:W-:-:S02]  /*09b0*/  IADD3 R36, P1, PT, R18, UR6, RZ ;  /* 0x0000000612247c10 */ /* 0x001fc4000ff3e0ff */
[----:B------:R-:W-:Y:S01]  /*09c0*/  IMAD.WIDE.U32 R38, R38, R51, UR8 ;  /* 0x0000000826267e25 */ /* 0x000fe2000f8e0033 */
[----:B------:R0:W3:Y:S01]  /*09d0*/  LDG.E.CONSTANT R47, desc[UR14][R32.64] ;  /* 0x0000000e202f7981 */ /* 0x0000e2000c1e9900 */
[----:B------:R-:W-:-:S03]  /*09e0*/  IADD3.X R37, PT, PT, R19, UR7, RZ, P1, !PT ;  /* 0x0000000713257c10 */ /* 0x000fc60008ffe4ff */
[----:B------:R0:W3:Y:S01]  /*09f0*/  LDG.E.CONSTANT R45, desc[UR14][R38.64] ;  /* 0x0000000e262d7981 */ /* 0x0000e2000c1e9900 */
[----:B-1----:R-:W-:-:S03]  /*0a00*/  IADD3 R34, P0, PT, R56, UR6, RZ ;  /* 0x0000000638227c10 */ /* 0x002fc6000ff1e0ff */
[----:B------:R1:W3:Y:S01]  /*0a10*/  LDG.E.CONSTANT R50, desc[UR14][R36.64] ;  /* 0x0000000e24327981 */ /* 0x0002e2000c1e9900 */
[----:B0-----:R-:W-:Y:S02]  /*0a20*/  IADD3 R32, P1, PT, R30, UR6, RZ ;  /* 0x000000061e207c10 */ /* 0x001fe4000ff3e0ff */
[----:B------:R-:W-:Y:S02]  /*0a30*/  IADD3.X R35, PT, PT, R57, UR7, RZ, P0, !PT ;  /* 0x0000000739237c10 */ /* 0x000fe400087fe4ff */
[----:B------:R-:W-:Y:S02]  /*0a40*/  IADD3 R38, P0, PT, R28, UR6, RZ ;  /* 0x000000061c267c10 */ /* 0x000fe4000ff1e0ff */
[----:B------:R-:W-:Y:S01]  /*0a50*/  IADD3.X R33, PT, PT, R31, UR7, RZ, P1, !PT ;  /* 0x000000071f217c10 */ /* 0x000fe20008ffe4ff */
[----:B------:R0:W3:Y:S01]  /*0a60*/  LDG.E.CONSTANT R51, desc[UR14][R34.64] ;  /* 0x0000000e22337981 */ /* 0x0000e2000c1e9900 */
[----:B-1----:R-:W-:Y:S02]  /*0a70*/  IADD3 R36, P1, PT, R26, UR6, RZ ;  /* 0x000000061a247c10 */ /* 0x002fe4000ff3e0ff */
[----:B------:R-:W-:Y:S01]  /*0a80*/  IADD3.X R39, PT, PT, R29, UR7, RZ, P0, !PT ;  /* 0x000000071d277c10 */ /* 0x000fe200087fe4ff */
[----:B------:R1:W3:Y:S01]  /*0a90*/  LDG.E.CONSTANT R52, desc[UR14][R32.64] ;  /* 0x0000000e20347981 */ /* 0x0002e2000c1e9900 */
[----:B------:R-:W-:-:S03]  /*0aa0*/  IADD3.X R37, PT, PT, R27, UR7, RZ, P1, !PT ;  /* 0x000000071b257c10 */ /* 0x000fc60008ffe4ff */
[----:B------:R1:W3:Y:S01]  /*0ab0*/  LDG.E.CONSTANT R54, desc[UR14][R38.64] ;  /* 0x0000000e26367981 */ /* 0x0002e2000c1e9900 */
[----:B0-----:R-:W-:-:S03]  /*0ac0*/  IADD3 R34, P0, PT, R24, UR6, RZ ;  /* 0x0000000618227c10 */ /* 0x001fc6000ff1e0ff */
[----:B------:R-:W3:Y:S01]  /*0ad0*/  LDG.E.CONSTANT R53, desc[UR14][R36.64] ;  /* 0x0000000e24357981 */ /* 0x000ee2000c1e9900 */
[----:B-1----:R-:W-:Y:S02]  /*0ae0*/  IADD3 R32, P2, PT, R22, UR6, RZ ;  /* 0x0000000616207c10 */ /* 0x002fe4000ff5e0ff */
[----:B------:R-:W-:Y:S02]  /*0af0*/  IADD3.X R35, PT, PT, R25, UR7, RZ, P0, !PT ;  /* 0x0000000719237c10 */ /* 0x000fe400087fe4ff */
[----:B------:R-:W-:-:S03]  /*0b00*/  IADD3.X R33, PT, PT, R23, UR7, RZ, P2, !PT ;  /* 0x0000000717217c10 */ /* 0x000fc600097fe4ff */
[----:B------:R0:W3:Y:S04]  /*0b10*/  LDG.E.CONSTANT R120, desc[UR14][R34.64] ;  /* 0x0000000e22787981 */ /* 0x0000e8000c1e9900 */
[----:B------:R1:W3:Y:S01]  /*0b20*/  LDG.E.CONSTANT R55, desc[UR14][R32.64] ;  /* 0x0000000e20377981 */ /* 0x0002e2000c1e9900 */
[----:B------:R-:W-:Y:S01]  /*0b30*/  IMAD R119, R2, 0x84, RZ ;  /* 0x0000008402777824 */ /* 0x000fe200078e02ff */
[----:B------:R-:W-:-:S04]  /*0b40*/  SHF.L.U32 R38, R0, 0x3, RZ ;  /* 0x0000000300267819 */ /* 0x000fc800000006ff */
[-C--:B------:R-:W-:Y:S02]  /*0b50*/  LEA.HI R2, R0, R119.reuse, RZ, 0x1c ;  /* 0x0000007700027211 */ /* 0x080fe400078fe0ff */
[-C--:B------:R-:W-:Y:S02]  /*0b60*/  LEA.HI R122, R6, R119.reuse, RZ, 0x1c ;  /* 0x00000077067a7211 */ /* 0x080fe400078fe0ff */
[----:B------:R-:W-:Y:S02]  /*0b70*/  LEA R121, R2, UR11, 0x2 ;  /* 0x0000000b02797c11 */ /* 0x000fe4000f8e10ff */
[----:B------:R-:W-:Y:S02]  /*0b80*/  LEA.HI R2, R7, R119, RZ, 0x1c ;  /* 0x0000007707027211 */ /* 0x000fe400078fe0ff */
[----:B0-----:R-:W-:Y:S02]  /*0b90*/  SHF.L.U32 R34, R0, 0x1, RZ ;  /* 0x0000000100227819 */ /* 0x001fe400000006ff */
[----:B------:R-:W-:-:S02]  /*0ba0*/  LOP3.LUT R35, R38, 0xe0, RZ, 0xc0, !PT ;  /* 0x000000e026237812 */ /* 0x000fc400078ec0ff */
[-C--:B-1----:R-:W-:Y:S02]  /*0bb0*/  LEA.HI R32, R8, R119.reuse, RZ, 0x1c ;  /* 0x0000007708207211 */ /* 0x082fe400078fe0ff */
[----:B------:R-:W-:Y:S02]  /*0bc0*/  LEA R122, R122, UR11, 0x2 ;  /* 0x0000000b7a7a7c11 */ /* 0x000fe4000f8e10ff */
[----:B------:R-:W-:Y:S02]  /*0bd0*/  LEA R33, R2, UR11, 0x2 ;  /* 0x0000000b02217c11 */ /* 0x000fe4000f8e10ff */
[----:B------:R-:W-:Y:S02]  /*0be0*/  LOP3.LUT R2, R35, 0x700, R34, 0xf8, !PT ;  /* 0x0000070023027812 */ /* 0x000fe400078ef822 */
[----:B------:R-:W-:Y:S02]  /*0bf0*/  LEA.HI R119, R9, R119, RZ, 0x1c ;  /* 0x0000007709777211 */ /* 0x000fe400078fe0ff */
[----:B------:R-:W-:-:S02]  /*0c00*/  LEA R32, R32, UR11, 0x2 ;  /* 0x0000000b20207c11 */ /* 0x000fc4000f8e10ff */
[----:B------:R-:W-:Y:S02]  /*0c10*/  LOP3.LUT R35, R6, 0x780, RZ, 0xc0, !PT ;  /* 0x0000078006237812 */ /* 0x000fe400078ec0ff */
[----:B------:R-:W-:Y:S02]  /*0c20*/  LOP3.LUT R37, R7, 0x780, RZ, 0xc0, !PT ;  /* 0x0000078007257812 */ /* 0x000fe400078ec0ff */
[----:B------:R-:W-:Y:S02]  /*0c30*/  LOP3.LUT R39, R8, 0x780, RZ, 0xc0, !PT ;  /* 0x0000078008277812 */ /* 0x000fe400078ec0ff */
[----:B------:R-:W-:Y:S02]  /*0c40*/  LEA R119, R119, UR11, 0x2 ;  /* 0x0000000b77777c11 */ /* 0x000fe4000f8e10ff */
[--C-:B------:R-:W-:Y:S02]  /*0c50*/  LOP3.LUT R35, R35, 0x7f, R0.reuse, 0xf8, !PT ;  /* 0x0000007f23237812 */ /* 0x100fe400078ef800 */
[----:B------:R-:W-:-:S02]  /*0c60*/  LOP3.LUT R37, R37, 0x7f, R0, 0xf8, !PT ;  /* 0x0000007f25257812 */ /* 0x000fc400078ef800 */
[----:B------:R-:W-:Y:S02]  /*0c70*/  LOP3.LUT R39, R39, 0x7f, R0, 0xf8, !PT ;  /* 0x0000007f27277812 */ /* 0x000fe400078ef800 */
[C---:B------:R-:W-:Y:S02]  /*0c80*/  SHF.L.U32 R36, R0.reuse, 0x2, RZ ;  /* 0x0000000200247819 */ /* 0x040fe400000006ff */
[----:B------:R-:W-:Y:S01]  /*0c90*/  SHF.L.U32 R34, R0, 0x5, RZ ;  /* 0x0000000500227819 */ /* 0x000fe200000006ff */
[----:B-----5:R-:W-:Y:S04]  /*0ca0*/  STS [R121], R42 ;  /* 0x0000002a79007388 */ /* 0x020fe80000000800 */
[----:B--2---:R0:W-:Y:S04]  /*0cb0*/  STS [R122], R43 ;  /* 0x0000002b7a007388 */ /* 0x0041e80000000800 */
[----:B----4-:R1:W-:Y:S01]  /*0cc0*/  STS [R33], R44 ;  /* 0x0000002c21007388 */ /* 0x0103e20000000800 */
[----:B0-----:R-:W-:-:S02]  /*0cd0*/  LEA R43, R35, UR11, 0x2 ;  /* 0x0000000b232b7c11 */ /* 0x001fc4000f8e10ff */
[----:B-1----:R-:W-:Y:S01]  /*0ce0*/  LOP3.LUT R33, R9, 0xf80, RZ, 0xc0, !PT ;  /* 0x00000f8009217812 */ /* 0x002fe200078ec0ff */
[----:B---3--:R-:W-:Y:S04]  /*0cf0*/  STS [R32], R45 ;  /* 0x0000002d20007388 */ /* 0x008fe80000000800 */
[----:B------:R-:W-:Y:S01]  /*0d00*/  STS [R10], R16 ;  /* 0x000000100a007388 */ /* 0x000fe20000000800 */
[----:B------:R-:W-:-:S03]  /*0d10*/  LOP3.LUT R33, R33, 0x7f, R0, 0xf8, !PT ;  /* 0x0000007f21217812 */ /* 0x000fc600078ef800 */
[----:B------:R0:W-:Y:S04]  /*0d20*/  STS [R11], R40 ;  /* 0x000000280b007388 */ /* 0x0001e80000000800 */
[----:B------:R-:W-:Y:S04]  /*0d30*/  STS [R12], R41 ;  /* 0x000000290c007388 */ /* 0x000fe80000000800 */
[----:B------:R1:W-:Y:S01]  /*0d40*/  STS [R119], R46 ;  /* 0x0000002e77007388 */ /* 0x0003e20000000800 */
[----:B0-----:R-:W-:-:S03]  /*0d50*/  LEA R40, R37, UR11, 0x2 ;  /* 0x0000000b25287c11 */ /* 0x001fc6000f8e10ff */
[----:B------:R-:W-:Y:S01]  /*0d60*/  STS [R36+UR11+0x2100], R47 ;  /* 0x0021002f24007988 */ /* 0x000fe2000800080b */
[----:B------:R-:W-:Y:S02]  /*0d70*/  LEA R122, R33, UR11, 0x2 ;  /* 0x0000000b217a7c11 */ /* 0x000fe4000f8e10ff */
[----:B-1----:R-:W-:Y:S01]  /*0d80*/  LEA R119, R39, UR11, 0x2 ;  /* 0x0000000b27777c11 */ /* 0x002fe2000f8e10ff */
[----:B------:R-:W-:Y:S04]  /*0d90*/  STS [R43+0x2100], R50 ;  /* 0x002100322b007388 */ /* 0x000fe80000000800 */
[----:B------:R-:W-:Y:S04]  /*0da0*/  STS [R40+0x2100], R51 ;  /* 0x0021003328007388 */ /* 0x000fe80000000800 */
[----:B------:R-:W-:Y:S04]  /*0db0*/  STS [R119+0x2100], R52 ;  /* 0x0021003477007388 */ /* 0x000fe80000000800 */
[----:B------:R-:W-:Y:S04]  /*0dc0*/  STS [R13+0x2100], R54 ;  /* 0x002100360d007388 */ /* 0x000fe80000000800 */
[----:B------:R-:W-:Y:S04]  /*0dd0*/  STS [R14+0x2100], R53 ;  /* 0x002100350e007388 */ /* 0x000fe80000000800 */
[----:B------:R-:W-:Y:S04]  /*0de0*/  STS [R15+0x2100], R120 ;  /* 0x002100780f007388 */ /* 0x000fe80000000800 */
[----:B------:R-:W-:Y:S01]  /*0df0*/  STS [R122+0x2100], R55 ;  /* 0x002100377a007388 */ /* 0x000fe20000000800 */
[----:B------:R-:W-:Y:S01]  /*0e00*/  BAR.SYNC.DEFER_BLOCKING 0x0 ;  /* 0x0000000000007b1d */ /* 0x000fe20000010000 */
[----:B------:R-:W-:-:S04]  /*0e10*/  LOP3.LUT R41, R34, 0x60, RZ, 0xc0, !PT ;  /* 0x0000006022297812 */ /* 0x000fc800078ec0ff */
[----:B------:R-:W-:Y:S01]  /*0e20*/  LOP3.LUT R16, R41, 0x180, R36, 0xf8, !PT ;  /* 0x0000018029107812 */ /* 0x000fe200078ef824 */
[----:B------:R-:W-:Y:S04]  /*0e30*/  LDS.128 R32, [R2+UR11] ;  /* 0x0000000b02207984 */ /* 0x000fe80008000c00 */
[----:B------:R-:W0:Y:S04]  /*0e40*/  LDS.128 R44, [R16+UR11+0x2100] ;  /* 0x0021000b102c7984 */ /* 0x000e280008000c00 */
[----:B------:R-:W1:Y:S04]  /*0e50*/  LDS.128 R36, [R2+UR11+0x10] ;  /* 0x0000100b02247984 */ /* 0x000e680008000c00 */
[----:B------:R-:W2:Y:S04]  /*0e60*/  LDS.128 R40, [R16+UR11+0x2110] ;  /* 0x0021100b10287984 */ /* 0x000ea80008000c00 */
[----:B------:R-:W-:Y:S01]  /*0e70*/  LDS.128 R52, [R2+UR11+0x220] ;  /* 0x0002200b02347984 */ /* 0x000fe20008000c00 */
[-C--:B0-----:R-:W-:Y:S01]  /*0e80*/  FFMA R80, R32, R44.reuse, R80 ;  /* 0x0000002c20507223 */ /* 0x081fe20000000050 */
[-C--:B------:R-:W-:Y:S01]  /*0e90*/  FFMA R79, R33, R44.reuse, R79 ;  /* 0x0000002c214f7223 */ /* 0x080fe2000000004f */
[-C--:B------:R-:W-:Y:S01]  /*0ea0*/  FFMA R78, R34, R44.reuse, R78 ;  /* 0x0000002c224e7223 */ /* 0x080fe2000000004e */
[-C--:B------:R-:W-:Y:S01]  /*0eb0*/  FFMA R77, R35, R44.reuse, R77 ;  /* 0x0000002c234d7223 */ /* 0x080fe2000000004d */
[-C--:B-1----:R-:W-:Y:S01]  /*0ec0*/  FFMA R85, R36, R44.reuse, R85 ;  /* 0x0000002c24557223 */ /* 0x082fe20000000055 */
[-C--:B------:R-:W-:Y:S01]  /*0ed0*/  FFMA R84, R37, R44.reuse, R84 ;  /* 0x0000002c25547223 */ /* 0x080fe20000000054 */
[-C--:B------:R-:W-:Y:S01]  /*0ee0*/  FFMA R83, R38, R44.reuse, R83 ;  /* 0x0000002c26537223 */ /* 0x080fe20000000053 */
[----:B------:R-:W-:Y:S01]  /*0ef0*/  FFMA R93, R39, R44, R93 ;  /* 0x0000002c275d7223 */ /* 0x000fe2000000005d */
[-C--:B------:R-:W-:Y:S01]  /*0f00*/  FFMA R92, R32, R45.reuse, R92 ;  /* 0x0000002d205c7223 */ /* 0x080fe2000000005c */
[-C--:B------:R-:W-:Y:S01]  /*0f10*/  FFMA R91, R33, R45.reuse, R91 ;  /* 0x0000002d215b7223 */ /* 0x080fe2000000005b */
[-C--:B------:R-:W-:Y:S01]  /*0f20*/  FFMA R90, R34, R45.reuse, R90 ;  /* 0x0000002d225a7223 */ /* 0x080fe2000000005a */
[-C--:B------:R-:W-:Y:S01]  /*0f30*/  FFMA R94, R35, R45.reuse, R94 ;  /* 0x0000002d235e7223 */ /* 0x080fe2000000005e */
[-C--:B------:R-:W-:Y:S01]  /*0f40*/  FFMA R88, R36, R45.reuse, R88 ;  /* 0x0000002d24587223 */ /* 0x080fe20000000058 */
        /* <DEDUP_REMOVED lines=19> */
[CC--:B--2---:R-:W-:Y:S01]  /*1080*/  FFMA R119, R32.reuse, R43.reuse, R48 ;  /* 0x0000002b20777223 */ /* 0x0c4fe20000000030 */
[C---:B------:R-:W-:Y:S01]  /*1090*/  FFMA R120, R33.reuse, R43, R49 ;  /* 0x0000002b21787223 */ /* 0x040fe20000000031 */
[C---:B------:R-:W-:Y:S01]  /*10a0*/  FFMA R115, R32.reuse, R40, R115 ;  /* 0x0000002820737223 */ /* 0x040fe20000000073 */
[CC--:B------:R-:W-:Y:S01]  /*10b0*/  FFMA R114, R32.reuse, R41.reuse, R114 ;  /* 0x0000002920727223 */ /* 0x0c0fe20000000072 */
[----:B------:R-:W-:Y:S01]  /*10c0*/  FFMA R113, R32, R42, R113 ;  /* 0x0000002a20717223 */ /* 0x000fe20000000071 */
[C---:B------:R-:W-:Y:S01]  /*10d0*/  FFMA R118, R33.reuse, R40, R118 ;  /* 0x0000002821767223 */ /* 0x040fe20000000076 */
[CC--:B------:R-:W-:Y:S01]  /*10e0*/  FFMA R117, R33.reuse, R41.reuse, R117 ;  /* 0x0000002921757223 */ /* 0x0c0fe20000000075 */
[----:B------:R-:W-:Y:S01]  /*10f0*/  FFMA R116, R33, R42, R116 ;  /* 0x0000002a21747223 */ /* 0x000fe20000000074 */
[----:B------:R-:W-:Y:S01]  /*1100*/  LDS.128 R44, [R2+UR11+0x210] ;  /* 0x0002100b022c7984 */ /* 0x000fe20008000c00 */
[C---:B------:R-:W-:Y:S01]  /*1110*/  FFMA R103, R34.reuse, R40, R103 ;  /* 0x0000002822677223 */ /* 0x040fe20000000067 */
[C---:B------:R-:W-:Y:S01]  /*1120*/  FFMA R73, R34.reuse, R41, R73 ;  /* 0x0000002922497223 */ /* 0x040fe20000000049 */
[C---:B------:R-:W-:Y:S01]  /*1130*/  FFMA R72, R34.reuse, R42, R72 ;  /* 0x0000002a22487223 */ /* 0x040fe20000000048 */
[----:B------:R-:W0:Y:S01]  /*1140*/  LDS.128 R48, [R16+UR11+0x2300] ;  /* 0x0023000b10307984 */ /* 0x000e220008000c00 */
[----:B------:R-:W-:Y:S01]  /*1150*/  FFMA R75, R34, R43, R75 ;  /* 0x0000002b224b7223 */ /* 0x000fe2000000004b */
[C---:B------:R-:W-:Y:S01]  /*1160*/  FFMA R59, R35.reuse, R40, R59 ;  /* 0x00000028233b7223 */ /* 0x040fe2000000003b */
[C---:B------:R-:W-:Y:S01]  /*1170*/  FFMA R58, R35.reuse, R41, R58 ;  /* 0x00000029233a7223 */ /* 0x040fe2000000003a */
[C---:B------:R-:W-:Y:S01]  /*1180*/  FFMA R17, R35.reuse, R42, R17 ;  /* 0x0000002a23117223 */ /* 0x040fe20000000011 */
[----:B------:R-:W-:-:S02]  /*1190*/  FFMA R63, R35, R43, R63 ;  /* 0x0000002b233f7223 */ /* 0x000fc4000000003f */
[----:B------:R-:W1:Y:S01]  /*11a0*/  LDS.128 R32, [R16+UR11+0x2310] ;  /* 0x0023100b10207984 */ /* 0x000e620008000c00 */
[C---:B------:R-:W-:Y:S01]  /*11b0*/  FFMA R62, R36.reuse, R40, R62 ;  /* 0x00000028243e7223 */ /* 0x040fe2000000003e */
[C---:B------:R-:W-:Y:S01]  /*11c0*/  FFMA R61, R36.reuse, R41, R61 ;  /* 0x00000029243d7223 */ /* 0x040fe2000000003d */
[C---:B------:R-:W-:Y:S01]  /*11d0*/  FFMA R60, R36.reuse, R42, R60 ;  /* 0x0000002a243c7223 */ /* 0x040fe2000000003c */
[----:B------:R-:W-:Y:S01]  /*11e0*/  FFMA R67, R36, R43, R67 ;  /* 0x0000002b24437223 */ /* 0x000fe20000000043 */
        /* <DEDUP_REMOVED lines=11> */
[----:B------:R-:W-:-:S02]  /*12a0*/  FFMA R82, R39, R43, R82 ;  /* 0x0000002b27527223 */ /* 0x000fc40000000052 */
[----:B------:R-:W-:Y:S04]  /*12b0*/  LDS.128 R40, [R2+UR11+0x420] ;  /* 0x0004200b02287984 */ /* 0x000fe80008000c00 */
[----:B------:R-:W-:Y:S01]  /*12c0*/  LDS.128 R36, [R2+UR11+0x430] ;  /* 0x0004300b02247984 */ /* 0x000fe20008000c00 */
[-C--:B0-----:R-:W-:Y:S01]  /*12d0*/  FFMA R80, R44, R48.reuse, R80 ;  /* 0x000000302c507223 */ /* 0x081fe20000000050 */
        /* <DEDUP_REMOVED lines=31> */
[C---:B-1----:R-:W-:Y:S01]  /*14d0*/  FFMA R115, R44.reuse, R32, R115 ;  /* 0x000000202c737223 */ /* 0x042fe20000000073 */
        /* <DEDUP_REMOVED lines=8> */
[----:B------:R-:W0:Y:S01]  /*1560*/  LDS.128 R48, [R16+UR11+0x2500] ;  /* 0x0025000b10307984 */ /* 0x000e220008000c00 */
[C---:B------:R-:W-:Y:S01]  /*1570*/  FFMA R73, R46.reuse, R33, R73 ;  /* 0x000000212e497223 */ /* 0x040fe20000000049 */
[C---:B------:R-:W-:Y:S01]  /*1580*/  FFMA R72, R46.reuse, R34, R72 ;  /* 0x000000222e487223 */ /* 0x040fe20000000048 */
        /* <DEDUP_REMOVED lines=23> */
[----:B------:R-:W2:Y:S01]  /*1700*/  LDS.128 R32, [R2+UR11+0x640] ;  /* 0x0006400b02207984 */ /* 0x000ea20008000c00 */
        /* <DEDUP_REMOVED lines=40> */
[----:B------:R-:W0:Y:S01]  /*1990*/  LDS.128 R48, [R2+UR11+0x630] ;  /* 0x0006300b02307984 */ /* 0x000e220008000c00 */
        /* <DEDUP_REMOVED lines=25> */
[-C--:B--2---:R-:W-:Y:S01]  /*1b30*/  FFMA R85, R32, R52.reuse, R85 ;  /* 0x0000003420557223 */ /* 0x084fe20000000055 */
[-C--:B------:R-:W-:Y:S01]  /*1b40*/  FFMA R84, R33, R52.reuse, R84 ;  /* 0x0000003421547223 */ /* 0x080fe20000000054 */
[-C--:B------:R-:W-:Y:S01]  /*1b50*/  FFMA R83, R34, R52.reuse, R83 ;  /* 0x0000003422537223 */ /* 0x080fe20000000053 */
[----:B------:R-:W-:Y:S01]  /*1b60*/  FFMA R93, R35, R52, R93 ;  /* 0x00000034235d7223 */ /* 0x000fe2000000005d */
[-C--:B------:R-:W-:Y:S01]  /*1b70*/  FFMA R88, R32, R53.reuse, R88 ;  /* 0x0000003520587223 */ /* 0x080fe20000000058 */
[-C--:B------:R-:W-:Y:S01]  /*1b80*/  FFMA R87, R33, R53.reuse, R87 ;  /* 0x0000003521577223 */ /* 0x080fe20000000057 */
[-C--:B------:R-:W-:Y:S01]  /*1b90*/  FFMA R86, R34, R53.reuse, R86 ;  /* 0x0000003522567223 */ /* 0x080fe20000000056 */
[----:B------:R-:W-:Y:S01]  /*1ba0*/  FFMA R101, R35, R53, R101 ;  /* 0x0000003523657223 */ /* 0x000fe20000000065 */
[-C--:B------:R-:W-:Y:S01]  /*1bb0*/  FFMA R96, R32, R54.reuse, R96 ;  /* 0x0000003620607223 */ /* 0x080fe20000000060 */
[-C--:B------:R-:W-:Y:S01]  /*1bc0*/  FFMA R95, R33, R54.reuse, R95 ;  /* 0x00000036215f7223 */ /* 0x080fe2000000005f */
[-C--:B------:R-:W-:Y:S01]  /*1bd0*/  FFMA R102, R34, R54.reuse, R102 ;  /* 0x0000003622667223 */ /* 0x080fe20000000066 */
[----:B------:R-:W-:Y:S01]  /*1be0*/  FFMA R110, R35, R54, R110 ;  /* 0x00000036236e7223 */ /* 0x000fe2000000006e */
[----:B------:R-:W-:Y:S01]  /*1bf0*/  FFMA R105, R32, R55, R105 ;  /* 0x0000003720697223 */ /* 0x000fe20000000069 */
[-C--:B0-----:R-:W-:Y:S01]  /*1c00*/  FFMA R80, R48, R52.reuse, R80 ;  /* 0x0000003430507223 */ /* 0x081fe20000000050 */
        /* <DEDUP_REMOVED lines=34> */
[----:B------:R-:W1:Y:S01]  /*1e30*/  LDS.128 R36, [R2+UR11+0x850] ;  /* 0x0008500b02247984 */ /* 0x000e620008000c00 */
[C---:B------:R-:W-:Y:S01]  /*1e40*/  FFMA R17, R51.reuse, R42, R17 ;  /* 0x0000002a33117223 */ /* 0x040fe20000000011 */
[----:B------:R-:W-:-:S02]  /*1e50*/  FFMA R63, R51, R43, R63 ;  /* 0x0000002b333f7223 */ /* 0x000fc4000000003f */
[----:B------:R-:W2:Y:S01]  /*1e60*/  LDS.128 R48, [R16+UR11+0x2910] ;  /* 0x0029100b10307984 */ /* 0x000ea20008000c00 */
        /* <DEDUP_REMOVED lines=50> */
[C---:B--2---:R-:W-:Y:S01]  /*2190*/  FFMA R115, R44.reuse, R48, R115 ;  /* 0x000000302c737223 */ /* 0x044fe20000000073 */
        /* <DEDUP_REMOVED lines=697> */
[----:B------:R-:W-:Y:S02]  /*4d30*/  UIADD3 UR12, UP0, UPT, UR8, 0x40, URZ ;  /* 0x00000040080c7890 */ /* 0x000fe4000ff1e0ff */
[----:B------:R-:W-:Y:S02]  /*4d40*/  UIADD3 UR4, UPT, UPT, UR4, 0x10, URZ ;  /* 0x0000001004047890 */ /* 0x000fe4000fffe0ff */
[----:B------:R-:W-:Y:S02]  /*4d50*/  UIADD3.X UR9, UPT, UPT, URZ, UR9, URZ, UP0, !UPT ;  /* 0x00000009ff097290 */ /* 0x000fe400087fe4ff */
[----:B------:R-:W-:Y:S01]  /*4d60*/  UISETP.GE.AND UP0, UPT, UR4, UR13, UPT ;  /* 0x0000000d0400728c */ /* 0x000fe2000bf06270 */
        /* <DEDUP_REMOVED lines=16> */
[C---:B--2---:R-:W-:Y:S01]  /*4e70*/  FFMA R80, R48.reuse, R32, R80 ;  /* 0x0000002030507223 */ /* 0x044fe20000000050 */
[C---:B------:R-:W-:Y:S01]  /*4e80*/  FFMA R92, R48.reuse, R33, R92 ;  /* 0x00000021305c7223 */ /* 0x040fe2000000005c */
[C---:B------:R-:W-:Y:S01]  /*4e90*/  FFMA R100, R48.reuse, R34, R100 ;  /* 0x0000002230647223 */ /* 0x040fe20000000064 */
[C---:B------:R-:W-:Y:S01]  /*4ea0*/  FFMA R109, R48.reuse, R35, R109 ;  /* 0x00000023306d7223 */ /* 0x040fe2000000006d */
[C---:B------:R-:W-:Y:S01]  /*4eb0*/  FFMA R79, R49.reuse, R32, R79 ;  /* 0x00000020314f7223 */ /* 0x040fe2000000004f */
[C---:B------:R-:W-:Y:S01]  /*4ec0*/  FFMA R91, R49.reuse, R33, R91 ;  /* 0x00000021315b7223 */ /* 0x040fe2000000005b */
[C---:B0-----:R-:W-:Y:S01]  /*4ed0*/  FFMA R115, R48.reuse, R52, R115 ;  /* 0x0000003430737223 */ /* 0x041fe20000000073 */
[C---:B------:R-:W-:Y:S01]  /*4ee0*/  FFMA R114, R48.reuse, R53, R114 ;  /* 0x0000003530727223 */ /* 0x040fe20000000072 */
[C---:B------:R-:W-:Y:S01]  /*4ef0*/  FFMA R113, R48.reuse, R54, R113 ;  /* 0x0000003630717223 */ /* 0x040fe20000000071 */
[C---:B------:R-:W-:Y:S01]  /*4f00*/  FFMA R99, R49.reuse, R34, R99 ;  /* 0x0000002231637223 */ /* 0x040fe20000000063 */
[C---:B------:R-:W-:Y:S01]  /*4f10*/  FFMA R108, R49.reuse, R35, R108 ;  /* 0x00000023316c7223 */ /* 0x040fe2000000006c */
[C---:B------:R-:W-:Y:S01]  /*4f20*/  FFMA R118, R49.reuse, R52, R118 ;  /* 0x0000003431767223 */ /* 0x040fe20000000076 */
[C---:B------:R-:W-:Y:S01]  /*4f30*/  FFMA R117, R49.reuse, R53, R117 ;  /* 0x0000003531757223 */ /* 0x040fe20000000075 */
[C---:B------:R-:W-:Y:S01]  /*4f40*/  FFMA R116, R49.reuse, R54, R116 ;  /* 0x0000003631747223 */ /* 0x040fe20000000074 */
[----:B------:R-:W-:Y:S01]  /*4f50*/  USHF.L.U32 UR5, UR16, 0x4, URZ ;  /* 0x0000000410057899 */ /* 0x000fe200080006ff */
[-C--:B------:R-:W-:Y:S01]  /*4f60*/  FFMA R48, R48, R55.reuse, R119 ;  /* 0x0000003730307223 */ /* 0x080fe20000000077 */
[----:B------:R-:W-:Y:S01]  /*4f70*/  FFMA R49, R49, R55, R120 ;  /* 0x0000003731317223 */ /* 0x000fe20000000078 */
[C---:B------:R-:W-:Y:S01]  /*4f80*/  FFMA R78, R50.reuse, R32, R78 ;  /* 0x00000020324e7223 */ /* 0x040fe2000000004e */
[C---:B------:R-:W-:Y:S01]  /*4f90*/  FFMA R90, R50.reuse, R33, R90 ;  /* 0x00000021325a7223 */ /* 0x040fe2000000005a */
[C---:B------:R-:W-:Y:S01]  /*4fa0*/  FFMA R98, R50.reuse, R34, R98 ;  /* 0x0000002232627223 */ /* 0x040fe20000000062 */
[C---:B------:R-:W-:Y:S01]  /*4fb0*/  FFMA R107, R50.reuse, R35, R107 ;  /* 0x00000023326b7223 */ /* 0x040fe2000000006b */
[C---:B------:R-:W-:Y:S01]  /*4fc0*/  FFMA R103, R50.reuse, R52, R103 ;  /* 0x0000003432677223 */ /* 0x040fe20000000067 */
[C---:B------:R-:W-:Y:S01]  /*4fd0*/  FFMA R73, R50.reuse, R53, R73 ;  /* 0x0000003532497223 */ /* 0x040fe20000000049 */
[C---:B------:R-:W-:Y:S01]  /*4fe0*/  FFMA R72, R50.reuse, R54, R72 ;  /* 0x0000003632487223 */ /* 0x040fe20000000048 */
        /* <DEDUP_REMOVED lines=9> */
[C---:B-1----:R-:W-:Y:S01]  /*5080*/  FFMA R85, R40.reuse, R32, R85 ;  /* 0x0000002028557223 */ /* 0x042fe20000000055 */
        /* <DEDUP_REMOVED lines=31> */
[----:B------:R-:W-:Y:S01]  /*5280*/  UIMAD.WIDE UR6, UR5, 0x4, UR6 ;  /* 0x00000004050678a5 */ /* 0x000fe2000f8e0206 */
[----:B------:R-:W-:Y:S06]  /*5290*/  BAR.SYNC.DEFER_BLOCKING 0x0 ;  /* 0x0000000000007b1d */ /* 0x000fec0000010000 */
[----:B------:R-:W-:Y:S05]  /*52a0*/  BRA.U !UP0, `(.L_x_1) ;  /* 0xffffffb508307547 */ /* 0x000fea000b83ffff */
.L_x_0:
[C---:B------:R-:W-:Y:S01]  /*52b0*/  SHF.L.U32 R2, R0.reuse, 0x1, RZ ;  /* 0x0000000100027819 */ /* 0x040fe200000006ff */
[----:B------:R-:W1:Y:S01]  /*52c0*/  LDCU.64 UR4, c[0x0][0x380] ;  /* 0x00007000ff0477ac */ /* 0x000e620008000a00 */
[----:B------:R-:W-:Y:S02]  /*52d0*/  SHF.L.U32 R5, R0, 0x3, RZ ;  /* 0x0000000300057819 */ /* 0x000fe400000006ff */
[----:B------:R-:W-:Y:S02]  /*52e0*/  SHF.R.U32.HI R3, RZ, 0x1, R0 ;  /* 0x00000001ff037819 */ /* 0x000fe40000011600 */
[----:B------:R-:W-:Y:S02]  /*52f0*/  LOP3.LUT R2, R2, 0x38, RZ, 0xc0, !PT ;  /* 0x0000003802027812 */ /* 0x000fe400078ec0ff */
[----:B------:R-:W-:Y:S02]  /*5300*/  LOP3.LUT R5, R5, 0x18, RZ, 0xc0, !PT ;  /* 0x0000001805057812 */ /* 0x000fe400078ec0ff */
[----:B------:R-:W-:-:S02]  /*5310*/  LOP3.LUT R2, R2, 0x1c0, R3, 0xf8, !PT ;  /* 0x000001c002027812 */ /* 0x000fc400078ef803 */
[----:B------:R-:W-:-:S05]  /*5320*/  LOP3.LUT R5, R5, 0x60, R0, 0xf8, !PT ;  /* 0x0000006005057812 */ /* 0x000fca00078ef800 */
[----:B------:R-:W-:-:S05]  /*5330*/  IMAD R2, R2, UR16, R5 ;  /* 0x0000001002027c24 */ /* 0x000fca000f8e0205 */
[C---:B------:R-:W-:Y:S02]  /*5340*/  IADD3 R3, P0, PT, R2.reuse, UR10, RZ ;  /* 0x0000000a02037c10 */ /* 0x040fe4000ff1e0ff */
[C---:B------:R-:W-:Y:S02]  /*5350*/  IADD3 R0, PT, PT, R2.reuse, UR16, RZ ;  /* 0x0000001002007c10 */ /* 0x040fe4000fffe0ff */
[----:B------:R-:W-:Y:S02]  /*5360*/  LEA.HI.X.SX32 R6, R2, RZ, 0x1, P0 ;  /* 0x000000ff02067211 */ /* 0x000fe400000f0eff */
[C---:B-1----:R-:W-:Y:S02]  /*5370*/  LEA R2, P0, R3.reuse, UR4, 0x2 ;  /* 0x0000000403027c11 */ /* 0x042fe4000f8010ff */
[----:B------:R-:W-:Y:S02]  /*5380*/  IADD3 R4, P1, PT, R0, UR10, RZ ;  /* 0x0000000a00047c10 */ /* 0x000fe4000ff3e0ff */
[----:B------:R-:W-:-:S02]  /*5390*/  LEA.HI.X R3, R3, UR5, R6, 0x2, P0 ;  /* 0x0000000503037c11 */ /* 0x000fc400080f1406 */
[----:B------:R-:W-:Y:S02]  /*53a0*/  LEA.HI.X.SX32 R5, R0, RZ, 0x1, P1 ;  /* 0x000000ff00057211 */ /* 0x000fe400008f0eff */
[----:B------:R-:W-:Y:S01]  /*53b0*/  LEA R14, P0, R4, UR4, 0x2 ;  /* 0x00000004040e7c11 */ /* 0x000fe2000f8010ff */
[----:B0-----:R-:W-:Y:S01]  /*53c0*/  STG.E desc[UR14][R2.64], R80 ;  /* 0x0000005002007986 */ /* 0x001fe2000c10190e */
[----:B------:R-:W-:Y:S02]  /*53d0*/  IADD3 R6, PT, PT, R0, 0x4, RZ ;  /* 0x0000000400067810 */ /* 0x000fe40007ffe0ff */
[----:B------:R-:W-:Y:S01]  /*53e0*/  LEA.HI.X R15, R4, UR5, R5, 0x2, P0 ;  /* 0x00000005040f7c11 */ /* 0x000fe200080f1405 */
[----:B------:R-:W-:Y:S01]  /*53f0*/  STG.E desc[UR14][R2.64+0x4], R92 ;  /* 0x0000045c02007986 */ /* 0x000fe2000c10190e */
[C---:B------:R-:W-:Y:S02]  /*5400*/  IADD3 R4, PT, PT, R0.reuse, 0x1, RZ ;  /* 0x0000000100047810 */ /* 0x040fe40007ffe0ff */
[----:B------:R-:W-:Y:S01]  /*5410*/  IADD3 R16, PT, PT, R0, 0x2, RZ ;  /* 0x0000000200107810 */ /* 0x000fe20007ffe0ff */
[----:B------:R-:W-:Y:S01]  /*5420*/  STG.E desc[UR14][R2.64+0x8], R100 ;  /* 0x0000086402007986 */ /* 0x000fe2000c10190e */
[----:B------:R-:W-:-:S02]  /*5430*/  IADD3 R10, P1, PT, R4, UR10, RZ ;  /* 0x0000000a040a7c10 */ /* 0x000fc4000ff3e0ff */
[----:B------:R-:W-:Y:S01]  /*5440*/  IADD3 R7, P3, PT, R6, UR10, RZ ;  /* 0x0000000a06077c10 */ /* 0x000fe2000ff7e0ff */
[----:B------:R-:W-:Y:S01]  /*5450*/  STG.E desc[UR14][R2.64+0xc], R109 ;  /* 0x00000c6d02007986 */ /* 0x000fe2000c10190e */
[----:B------:R-:W-:Y:S02]  /*5460*/  IADD3 R9, P0, PT, R16, UR10, RZ ;  /* 0x0000000a10097c10 */ /* 0x000fe4000ff1e0ff */
[----:B------:R-:W-:Y:S01]  /*5470*/  IADD3 R5, PT, PT, R0, 0x3, RZ ;  /* 0x0000000300057810 */ /* 0x000fe20007ffe0ff */
[----:B------:R-:W-:Y:S01]  /*5480*/  STG.E desc[UR14][R2.64+0x10], R115 ;  /* 0x0000107302007986 */ /* 0x000fe2000c10190e */
[----:B------:R-:W-:Y:S02]  /*5490*/  LEA.HI.X.SX32 R11, R4, RZ, 0x1, P1 ;  /* 0x000000ff040b7211 */ /* 0x000fe400008f0eff */
[----:B------:R-:W-:Y:S01]  /*54a0*/  LEA.HI.X.SX32 R4, R16, RZ, 0x1, P0 ;  /* 0x000000ff10047211 */ /* 0x000fe200000f0eff */
[----:B------:R-:W-:Y:S01]  /*54b0*/  STG.E desc[UR14][R2.64+0x14], R114 ;  /* 0x0000147202007986 */ /* 0x000fe2000c10190e */
[----:B------:R-:W-:-:S02]  /*54c0*/  LEA R46, P0, R9, UR4, 0x2 ;  /* 0x00000004092e7c11 */ /* 0x000fc4000f8010ff */
[----:B------:R-:W-:Y:S01]  /*54d0*/  IADD3 R8, P2, PT, R5, UR10, RZ ;  /* 0x0000000a05087c10 */ /* 0x000fe2000ff5e0ff */
[----:B------:R-:W-:Y:S01]  /*54e0*/  STG.E desc[UR14][R2.64+0x18], R113 ;  /* 0x0000187102007986 */ /* 0x000fe2000c10190e */
[----:B------:R-:W-:Y:S02]  /*54f0*/  LEA.HI.X R47, R9, UR5, R4, 0x2, P0 ;  /* 0x00000005092f7c11 */ /* 0x000fe400080f1404 */
[----:B------:R-:W-:Y:S01]  /*5500*/  LEA.HI.X.SX32 R5, R5, RZ, 0x1, P2 ;  /* 0x000000ff05057211 */ /* 0x000fe200010f0eff */
[----:B------:R0:W-:Y:S01]  /*5510*/  STG.E desc[UR14][R2.64+0x1c], R48 ;  /* 0x00001c3002007986 */ /* 0x0001e2000c10190e */
[----:B------:R-:W-:Y:S02]  /*5520*/  IADD3 R4, PT, PT, R0, 0x7, RZ ;  /* 0x0000000700047810 */ /* 0x000fe40007ffe0ff */
[----:B------:R-:W-:Y:S01]  /*5530*/  LEA R32, P1, R10, UR4, 0x2 ;  /* 0x000000040a207c11 */ /* 0x000fe2000f8210ff */
[----:B------:R1:W-:Y:S01]  /*5540*/  STG.E desc[UR14][R14.64], R79 ;  /* 0x0000004f0e007986 */ /* 0x0003e2000c10190e */
[----:B------:R-:W-:-:S02]  /*5550*/  LEA R12, P2, R8, UR4, 0x2 ;  /* 0x00000004080c7c11 */ /* 0x000fc4000f8410ff */
[----:B------:R-:W-:Y:S02]  /*5560*/  LEA.HI.X R33, R10, UR5, R11, 0x2, P1 ;  /* 0x000000050a217c11 */ /* 0x000fe400088f140b */
[----:B------:R-:W-:Y:S02]  /*5570*/  LEA.HI.X R13, R8, UR5, R5, 0x2, P2 ;  /* 0x00000005080d7c11 */ /* 0x000fe400090f1405 */
[----:B------:R-:W-:Y:S01]  /*5580*/  IADD3 R16, PT, PT, R16, UR16, RZ ;  /* 0x0000001010107c10 */ /* 0x000fe2000fffe0ff */
[----:B------:R2:W-:Y:S01]  /*5590*/  STG.E desc[UR14][R32.64], R91 ;  /* 0x0000005b20007986 */ /* 0x0005e2000c10190e */
[----:B0-----:R-:W-:Y:S02]  /*55a0*/  LEA.HI.X.SX32 R2, R6, RZ, 0x1, P3 ;  /* 0x000000ff06027211 */ /* 0x001fe400018f0eff */
[----:B------:R-:W-:Y:S01]  /*55b0*/  LEA R6, P3, R7, UR4, 0x2 ;  /* 0x0000000407067c11 */ /* 0x000fe2000f8610ff */
[----:B------:R0:W-:Y:S01]  /*55c0*/  STG.E desc[UR14][R46.64], R99 ;  /* 0x000000632e007986 */ /* 0x0001e2000c10190e */
[----:B------:R-:W-:-:S02]  /*55d0*/  IADD3 R3, PT, PT, R0, 0x6, RZ ;  /* 0x0000000600037810 */ /* 0x000fc40007ffe0ff */
[----:B------:R-:W-:Y:S01]  /*55e0*/  LEA.HI.X R7, R7, UR5, R2, 0x2, P3 ;  /* 0x0000000507077c11 */ /* 0x000fe200098f1402 */
[----:B------:R3:W-:Y:S01]  /*55f0*/  STG.E desc[UR14][R12.64], R108 ;  /* 0x0000006c0c007986 */ /* 0x0007e2000c10190e */
[C---:B------:R-:W-:Y:S02]  /*5600*/  IADD3 R2, PT, PT, R0.reuse, 0x5, RZ ;  /* 0x0000000500027810 */ /* 0x040fe40007ffe0ff */
[----:B------:R-:W-:Y:S01]  /*5610*/  IADD3 R0, PT, PT, R0, UR16, RZ ;  /* 0x0000001000007c10 */ /* 0x000fe2000fffe0ff */
[----:B------:R4:W-:Y:S01]  /*5620*/  STG.E desc[UR14][R6.64], R118 ;  /* 0x0000007606007986 */ /* 0x0009e2000c10190e */
[----:B------:R-:W-:Y:S02]  /*5630*/  IADD3 R5, P1, PT, R2, UR10, RZ ;  /* 0x0000000a02057c10 */ /* 0x000fe4000ff3e0ff */
[----:B------:R-:W-:Y:S02]  /*5640*/  IADD3 R9, P0, PT, R0, UR10, RZ ;  /* 0x0000000a00097c10 */ /* 0x000fe4000ff1e0ff */
[----:B------:R-:W-:-:S02]  /*5650*/  IADD3 R19, P3, PT, R4, UR10, RZ ;  /* 0x0000000a04137c10 */ /* 0x000fc4000ff7e0ff */
[----:B------:R-:W-:Y:S02]  /*5660*/  IADD3 R11, P2, PT, R3, UR10, RZ ;  /* 0x0000000a030b7c10 */ /* 0x000fe4000ff5e0ff */
[----:B------:R-:W-:Y:S02]  /*5670*/  LEA.HI.X.SX32 R18, R0, RZ, 0x1, P0 ;  /* 0x000000ff00127211 */ /* 0x000fe400000f0eff */
[----:B------:R-:W-:Y:S02]  /*5680*/  LEA.HI.X.SX32 R24, R2, RZ, 0x1, P1 ;  /* 0x000000ff02187211 */ /* 0x000fe400008f0eff */
[----:B------:R-:W-:Y:S02]  /*5690*/  LEA R8, P0, R9, UR4, 0x2 ;  /* 0x0000000409087c11 */ /* 0x000fe4000f8010ff */
[----:B------:R-:W-:Y:S02]  /*56a0*/  LEA.HI.X.SX32 R20, R4, RZ, 0x1, P3 ;  /* 0x000000ff04147211 */ /* 0x000fe400018f0eff */
[----:B------:R-:W-:-:S02]  /*56b0*/  LEA R2, P1, R19, UR4, 0x2 ;  /* 0x0000000413027c11 */ /* 0x000fc4000f8210ff */
[----:B------:R-:W-:Y:S02]  /*56c0*/  LEA.HI.X.SX32 R22, R3, RZ, 0x1, P2 ;  /* 0x000000ff03167211 */ /* 0x000fe400010f0eff */
[----:B------:R-:W-:Y:S02]  /*56d0*/  LEA R10, P2, R11, UR4, 0x2 ;  /* 0x000000040b0a7c11 */ /* 0x000fe4000f8410ff */
[----:B------:R-:W-:Y:S02]  /*56e0*/  LEA.HI.X R9, R9, UR5, R18, 0x2, P0 ;  /* 0x0000000509097c11 */ /* 0x000fe400080f1412 */
[----:B------:R-:W-:Y:S02]  /*56f0*/  LEA.HI.X R3, R19, UR5, R20, 0x2, P1 ;  /* 0x0000000513037c11 */ /* 0x000fe400088f1414 */
[----:B------:R-:W-:Y:S02]  /*5700*/  IADD3 R18, PT, PT, R0, 0x3, RZ ;  /* 0x0000000300127810 */ /* 0x000fe40007ffe0ff */
[----:B------:R-:W-:-:S02]  /*5710*/  LEA R4, P3, R5, UR4, 0x2 ;  /* 0x0000000405047c11 */ /* 0x000fc4000f8610ff */
[----:B------:R-:W-:Y:S02]  /*5720*/  IADD3 R19, PT, PT, R0, 0x4, RZ ;  /* 0x0000000400137810 */ /* 0x000fe40007ffe0ff */
[----:B------:R-:W-:Y:S02]  /*5730*/  LEA.HI.X R11, R11, UR5, R22, 0x2, P2 ;  /* 0x000000050b0b7c11 */ /* 0x000fe400090f1416 */
[----:B------:R-:W-:Y:S02]  /*5740*/  IADD3 R22, P1, PT, R18, UR10, RZ ;  /* 0x0000000a12167c10 */ /* 0x000fe4000ff3e0ff */
[----:B------:R-:W-:Y:S02]  /*5750*/  LEA.HI.X R5, R5, UR5, R24, 0x2, P3 ;  /* 0x0000000505057c11 */ /* 0x000fe400098f1418 */
[----:B------:R-:W-:Y:S02]  /*5760*/  IADD3 R21, P2, PT, R19, UR10, RZ ;  /* 0x0000000a13157c10 */ /* 0x000fe4000ff5e0ff */
[----:B------:R-:W-:Y:S01]  /*5770*/  IADD3 R24, P0, PT, R16, UR10, RZ ;  /* 0x0000000a10187c10 */ /* 0x000fe2000ff1e0ff */
[----:B------:R5:W-:Y:S01]  /*5780*/  STG.E desc[UR14][R4.64], R117 ;  /* 0x0000007504007986 */ /* 0x000be2000c10190e */
[----:B------:R-:W-:-:S02]  /*5790*/  IADD3 R20, PT, PT, R0, 0x5, RZ ;  /* 0x0000000500147810 */ /* 0x000fc40007ffe0ff */
[----:B------:R-:W-:Y:S01]  /*57a0*/  LEA.HI.X.SX32 R23, R18, RZ, 0x1, P1 ;  /* 0x000000ff12177211 */ /* 0x000fe200008f0eff */
[----:B------:R5:W-:Y:S01]  /*57b0*/  STG.E desc[UR14][R10.64], R116 ;  /* 0x000000740a007986 */ /* 0x000be2000c10190e */
[----:B------:R-:W-:Y:S02]  /*57c0*/  LEA.HI.X.SX32 R18, R19, RZ, 0x1, P2 ;  /* 0x000000ff13127211 */ /* 0x000fe400010f0eff */
[----:B------:R-:W-:Y:S01]  /*57d0*/  LEA.HI.X.SX32 R25, R16, RZ, 0x1, P0 ;  /* 0x000000ff10197211 */ /* 0x000fe200000f0eff */
[----:B------:R5:W-:Y:S01]  /*57e0*/  STG.E desc[UR14][R2.64], R49 ;  /* 0x0000003102007986 */ /* 0x000be2000c10190e */
[----:B------:R-:W-:Y:S02]  /*57f0*/  LEA R26, P2, R21, UR4, 0x2 ;  /* 0x00000004151a7c11 */ /* 0x000fe4000f8410ff */
[----:B------:R-:W-:Y:S01]  /*5800*/  LEA R30, P0, R24, UR4, 0x2 ;  /* 0x00000004181e7c11 */ /* 0x000fe2000f8010ff */
[----:B------:R5:W-:Y:S01]  /*5810*/  STG.E desc[UR14][R8.64+0x4], R90 ;  /* 0x0000045a08007986 */ /* 0x000be2000c10190e */
[----:B------:R-:W-:-:S02]  /*5820*/  LEA R28, P1, R22, UR4, 0x2 ;  /* 0x00000004161c7c11 */ /* 0x000fc4000f8210ff */
[----:B-1----:R-:W-:Y:S01]  /*5830*/  IADD3 R15, PT, PT, R0, 0x7, RZ ;  /* 0x00000007000f7810 */ /* 0x002fe20007ffe0ff */
[----:B------:R1:W-:Y:S01]  /*5840*/  STG.E desc[UR14][R8.64], R78 ;  /* 0x0000004e08007986 */ /* 0x0003e2000c10190e */
[----:B------:R-:W-:Y:S02]  /*5850*/  IADD3 R16, P3, PT, R20, UR10, RZ ;  /* 0x0000000a14107c10 */ /* 0x000fe4000ff7e0ff */
[----:B------:R-:W-:Y:S02]  /*5860*/  IADD3 R14, PT, PT, R0, 0x6, RZ ;  /* 0x00000006000e7810 */ /* 0x000fe40007ffe0ff */
[----:B------:R-:W-:Y:S02]  /*5870*/  LEA.HI.X R27, R21, UR5, R18, 0x2, P2 ;  /* 0x00000005151b7c11 */ /* 0x000fe400090f1412 */
[----:B------:R-:W-:Y:S02]  /*5880*/  LEA.HI.X R31, R24, UR5, R25, 0x2, P0 ;  /* 0x00000005181f7c11 */ /* 0x000fe400080f1419 */
[----:B------:R-:W-:-:S02]  /*5890*/  LEA.HI.X R29, R22, UR5, R23, 0x2, P1 ;  /* 0x00000005161d7c11 */ /* 0x000fc400088f1417 */
[C---:B------:R-:W-:Y:S01]  /*58a0*/  IADD3 R21, P2, PT, R15.reuse, UR10, RZ ;  /* 0x0000000a0f157c10 */ /* 0x040fe2000ff5e0ff */
[----:B------:R1:W-:Y:S01]  /*58b0*/  STG.E desc[UR14][R30.64], R98 ;  /* 0x000000621e007986 */ /* 0x0003e2000c10190e */
[----:B------:R-:W-:Y:S02]  /*58c0*/  LEA.HI.X.SX32 R19, R20, RZ, 0x1, P3 ;  /* 0x000000ff14137211 */ /* 0x000fe400018f0eff */
[----:B------:R-:W-:Y:S01]  /*58d0*/  LEA R24, P0, R16, UR4, 0x2 ;  /* 0x0000000410187c11 */ /* 0x000fe2000f8010ff */
[----:B------:R1:W-:Y:S01]  /*58e0*/  STG.E desc[UR14][R28.64], R107 ;  /* 0x0000006b1c007986 */ /* 0x0003e2000c10190e */
[----:B------:R-:W-:Y:S02]  /*58f0*/  IADD3 R23, P1, PT, R14, UR10, RZ ;  /* 0x0000000a0e177c10 */ /* 0x000fe4000ff3e0ff */
[----:B------:R-:W-:Y:S01]  /*5900*/  IADD3 R0, PT, PT, R0, UR16, RZ ;  /* 0x0000001000007c10 */ /* 0x000fe2000fffe0ff */
[----:B------:R-:W-:Y:S01]  /*5910*/  STG.E desc[UR14][R26.64], R103 ;  /* 0x000000671a007986 */ /* 0x000fe2000c10190e */
[----:B------:R-:W-:-:S02]  /*5920*/  LEA.HI.X.SX32 R34, R15, RZ, 0x1, P2 ;  /* 0x000000ff0f227211 */ /* 0x000fc400010f0eff */
[----:B------:R-:W-:Y:S02]  /*5930*/  LEA.HI.X R25, R16, UR5, R19, 0x2, P0 ;  /* 0x0000000510197c11 */ /* 0x000fe400080f1413 */
[----:B------:R-:W-:Y:S02]  /*5940*/  LEA.HI.X.SX32 R36, R14, RZ, 0x1, P1 ;  /* 0x000000ff0e247211 */ /* 0x000fe400008f0eff */
[C---:B------:R-:W-:Y:S01]  /*5950*/  LEA R22, P2, R23.reuse, UR4, 0x2 ;  /* 0x0000000417167c11 */ /* 0x040fe2000f8410ff */
[----:B------:R1:W-:Y:S01]  /*5960*/  STG.E desc[UR14][R24.64], R73 ;  /* 0x0000004918007986 */ /* 0x0003e2000c10190e */
[C---:B------:R-:W-:Y:S02]  /*5970*/  IADD3 R16, PT, PT, R0.reuse, 0x1, RZ ;  /* 0x0000000100107810 */ /* 0x040fe40007ffe0ff */
[----:B------:R-:W-:Y:S02]  /*5980*/  IADD3 R19, P0, PT, R0, UR10, RZ ;  /* 0x0000000a00137c10 */ /* 0x000fe4000ff1e0ff */
[----:B------:R-:W-:-:S02]  /*5990*/  LEA.HI.X R23, R23, UR5, R36, 0x2, P2 ;  /* 0x0000000517177c11 */ /* 0x000fc400090f1424 */
[----:B------:R-:W-:Y:S02]  /*59a0*/  LEA R20, P1, R21, UR4, 0x2 ;  /* 0x0000000415147c11 */ /* 0x000fe4000f8210ff */
[----:B------:R-:W-:Y:S01]  /*59b0*/  IADD3 R15, P2, PT, R16, UR10, RZ ;  /* 0x0000000a100f7c10 */ /* 0x000fe2000ff5e0ff */
[----:B------:R1:W-:Y:S01]  /*59c0*/  STG.E desc[UR14][R22.64], R72 ;  /* 0x0000004816007986 */ /* 0x0003e2000c10190e */
[----:B------:R-:W-:Y:S02]  /*59d0*/  LEA.HI.X.SX32 R14, R0, RZ, 0x1, P0 ;  /* 0x000000ff000e7211 */ /* 0x000fe400000f0eff */
[----:B------:R-:W-:Y:S02]  /*59e0*/  LEA R18, P0, R19, UR4, 0x2 ;  /* 0x0000000413127c11 */ /* 0x000fe4000f8010ff */
[----:B------:R-:W-:Y:S02]  /*59f0*/  LEA.HI.X R21, R21, UR5, R34, 0x2, P1 ;  /* 0x0000000515157c11 */ /* 0x000fe400088f1422 */
[----:B------:R-:W-:-:S02]  /*5a00*/  LEA.HI.X.SX32 R36, R16, RZ, 0x1, P2 ;  /* 0x000000ff10247211 */ /* 0x000fc400010f0eff */
[C---:B------:R-:W-:Y:S01]  /*5a10*/  IADD3 R16, PT, PT, R0.reuse, 0x2, RZ ;  /* 0x0000000200107810 */ /* 0x040fe20007ffe0ff */
[----:B------:R1:W-:Y:S01]  /*5a20*/  STG.E desc[UR14][R20.64], R75 ;  /* 0x0000004b14007986 */ /* 0x0003e2000c10190e */
[C---:B------:R-:W-:Y:S02]  /*5a30*/  IADD3 R34, PT, PT, R0.reuse, 0x3, RZ ;  /* 0x0000000300227810 */ /* 0x040fe40007ffe0ff */
[----:B------:R-:W-:Y:S02]  /*5a40*/  LEA.HI.X R19, R19, UR5, R14, 0x2, P0 ;  /* 0x0000000513137c11 */ /* 0x000fe400080f140e */
[----:B------:R-:W-:Y:S02]  /*5a50*/  LEA R14, P0, R15, UR4, 0x2 ;  /* 0x000000040f0e7c11 */ /* 0x000fe4000f8010ff */
[----:B------:R-:W-:Y:S01]  /*5a60*/  IADD3 R45, PT, PT, R0, 0x4, RZ ;  /* 0x00000004002d7810 */ /* 0x000fe20007ffe0ff */
[----:B------:R-:W-:Y:S01]  /*5a70*/  STG.E desc[UR14][R18.64], R77 ;  /* 0x0000004d12007986 */ /* 0x000fe2000c10190e */
[----:B------:R-:W-:-:S02]  /*5a80*/  IADD3 R39, P1, PT, R16, UR10, RZ ;  /* 0x0000000a10277c10 */ /* 0x000fc4000ff3e0ff */
[----:B------:R-:W-:Y:S02]  /*5a90*/  IADD3 R37, P2, PT, R34, UR10, RZ ;  /* 0x0000000a22257c10 */ /* 0x000fe4000ff5e0ff */
[----:B------:R-:W-:Y:S02]  /*5aa0*/  LEA.HI.X R15, R15, UR5, R36, 0x2, P0 ;  /* 0x000000050f0f7c11 */ /* 0x000fe400080f1424 */
[----:B------:R-:W-:Y:S02]  /*5ab0*/  IADD3 R36, P0, PT, R45, UR10, RZ ;  /* 0x0000000a2d247c10 */ /* 0x000fe4000ff1e0ff */
[----:B------:R-:W-:Y:S01]  /*5ac0*/  LEA.HI.X.SX32 R16, R16, RZ, 0x1, P1 ;  /* 0x000000ff10107211 */ /* 0x000fe200008f0eff */
[----:B------:R-:W-:Y:S01]  /*5ad0*/  STG.E desc[UR14][R14.64], R94 ;  /* 0x0000005e0e007986 */ /* 0x000fe2000c10190e */
[----:B------:R-:W-:Y:S02]  /*5ae0*/  LEA.HI.X.SX32 R34, R34, RZ, 0x1, P2 ;  /* 0x000000ff22227211 */ /* 0x000fe400010f0eff */
[----:B------:R-:W-:-:S02]  /*5af0*/  LEA R42, P1, R39, UR4, 0x2 ;  /* 0x00000004272a7c11 */ /* 0x000fc4000f8210ff */
[----:B------:R-:W-:Y:S02]  /*5b00*/  LEA R40, P2, R37, UR4, 0x2 ;  /* 0x0000000425287c11 */ /* 0x000fe4000f8410ff */
[----:B------:R-:W-:Y:S02]  /*5b10*/  IADD3 R35, PT, PT, R0, 0x5, RZ ;  /* 0x0000000500237810 */ /* 0x000fe40007ffe0ff */
[----:B--2---:R-:W-:Y:S02]  /*5b20*/  LEA.HI.X.SX32 R33, R45, RZ, 0x1, P0 ;  /* 0x000000ff2d217211 */ /* 0x004fe400000f0eff */
[----:B------:R-:W-:Y:S02]  /*5b30*/  LEA R38, P0, R36, UR4, 0x2 ;  /* 0x0000000424267c11 */ /* 0x000fe4000f8010ff */
[----:B------:R-:W-:Y:S02]  /*5b40*/  LEA.HI.X R43, R39, UR5, R16, 0x2, P1 ;  /* 0x00000005272b7c11 */ /* 0x000fe400088f1410 */
[----:B------:R-:W-:-:S02]  /*5b50*/  LEA.HI.X R41, R37, UR5, R34, 0x2, P2 ;  /* 0x0000000525297c11 */ /* 0x000fc400090f1422 */
[C---:B------:R-:W-:Y:S01]  /*5b60*/  IADD3 R34, P1, PT, R35.reuse, UR10, RZ ;  /* 0x0000000a23227c10 */ /* 0x040fe2000ff3e0ff */
[----:B------:R-:W-:Y:S01]  /*5b70*/  STG.E desc[UR14][R42.64], R97 ;  /* 0x000000612a007986 */ /* 0x000fe2000c10190e */
[----:B------:R-:W-:Y:S02]  /*5b80*/  IADD3 R16, PT, PT, R0, 0x6, RZ ;  /* 0x0000000600107810 */ /* 0x000fe40007ffe0ff */
[----:B------:R-:W-:Y:S01]  /*5b90*/  LEA.HI.X R39, R36, UR5, R33, 0x2, P0 ;  /* 0x0000000524277c11 */ /* 0x000fe200080f1421 */
[----:B------:R-:W-:Y:S01]  /*5ba0*/  STG.E desc[UR14][R40.64], R106 ;  /* 0x0000006a28007986 */ /* 0x000fe2000c10190e */
[----:B------:R-:W-:Y:S02]  /*5bb0*/  IADD3 R32, PT, PT, R0, 0x7, RZ ;  /* 0x0000000700207810 */ /* 0x000fe40007ffe0ff */
[----:B------:R-:W-:Y:S01]  /*5bc0*/  LEA.HI.X.SX32 R37, R35, RZ, 0x1, P1 ;  /* 0x000000ff23257211 */ /* 0x000fe200008f0eff */
[----:B------:R-:W-:Y:S01]  /*5bd0*/  STG.E desc[UR14][R38.64], R59 ;  /* 0x0000003b26007986 */ /* 0x000fe2000c10190e */
[----:B------:R-:W-:-:S02]  /*5be0*/  LEA R36, P0, R34, UR4, 0x2 ;  /* 0x0000000422247c11 */ /* 0x000fc4000f8010ff */
[----:B------:R-:W-:Y:S02]  /*5bf0*/  IADD3 R0, PT, PT, R0, UR16, RZ ;  /* 0x0000001000007c10 */ /* 0x000fe4000fffe0ff */
[----:B------:R-:W-:Y:S02]  /*5c00*/  IADD3 R35, P1, PT, R16, UR10, RZ ;  /* 0x0000000a10237c10 */ /* 0x000fe4000ff3e0ff */
[----:B------:R-:W-:Y:S02]  /*5c10*/  LEA.HI.X R37, R34, UR5, R37, 0x2, P0 ;  /* 0x0000000522257c11 */ /* 0x000fe400080f1425 */
[----:B------:R-:W-:Y:S02]  /*5c20*/  IADD3 R48, P0, PT, R0, UR10, RZ ;  /* 0x0000000a00307c10 */ /* 0x000fe4000ff1e0ff */
[----:B------:R-:W-:Y:S01]  /*5c30*/  LEA.HI.X.SX32 R16, R16, RZ, 0x1, P1 ;  /* 0x000000ff10107211 */ /* 0x000fe200008f0eff */
[----:B------:R-:W-:Y:S01]  /*5c40*/  STG.E desc[UR14][R36.64], R58 ;  /* 0x0000003a24007986 */ /* 0x000fe2000c10190e */
[----:B------:R-:W-:-:S02]  /*5c50*/  LEA R34, P1, R35, UR4, 0x2 ;  /* 0x0000000423227c11 */ /* 0x000fc4000f8210ff */
[----:B------:R-:W-:Y:S02]  /*5c60*/  LEA.HI.X.SX32 R51, R0, RZ, 0x1, P0 ;  /* 0x000000ff00337211 */ /* 0x000fe400000f0eff */
[----:B------:R-:W-:Y:S02]  /*5c70*/  IADD3 R33, P2, PT, R32, UR10, RZ ;  /* 0x0000000a20217c10 */ /* 0x000fe4000ff5e0ff */
[----:B------:R-:W-:Y:S02]  /*5c80*/  LEA R44, P0, R48, UR4, 0x2 ;  /* 0x00000004302c7c11 */ /* 0x000fe4000f8010ff */
[----:B------:R-:W-:Y:S02]  /*5c90*/  LEA.HI.X R35, R35, UR5, R16, 0x2, P1 ;  /* 0x0000000523237c11 */ /* 0x000fe400088f1410 */
[----:B------:R-:W-:Y:S02]  /*5ca0*/  IADD3 R16, PT, PT, R45, UR16, RZ ;  /* 0x000000102d107c10 */ /* 0x000fe4000fffe0ff */
[----:B------:R-:W-:Y:S01]  /*5cb0*/  LEA.HI.X.SX32 R50, R32, RZ, 0x1, P2 ;  /* 0x000000ff20327211 */ /* 0x000fe200010f0eff */
[----:B------:R-:W-:Y:S01]  /*5cc0*/  STG.E desc[UR14][R34.64], R17 ;  /* 0x0000001122007986 */ /* 0x000fe2000c10190e */
[----:B------:R-:W-:-:S02]  /*5cd0*/  LEA.HI.X R45, R48, UR5, R51, 0x2, P0 ;  /* 0x00000005302d7c11 */ /* 0x000fc400080f1433 */
[C---:B------:R-:W-:Y:S02]  /*5ce0*/  LEA R32, P2, R33.reuse, UR4, 0x2 ;  /* 0x0000000421207c11 */ /* 0x040fe4000f8410ff */
[----:B------:R-:W-:Y:S02]  /*5cf0*/  IADD3 R52, P0, PT, R16, UR10, RZ ;  /* 0x0000000a10347c10 */ /* 0x000fe4000ff1e0ff */
[----:B------:R-:W-:Y:S02]  /*5d00*/  LEA.HI.X R33, R33, UR5, R50, 0x2, P2 ;  /* 0x0000000521217c11 */ /* 0x000fe400090f1432 */
[----:B------:R-:W-:Y:S02]  /*5d10*/  IADD3 R48, PT, PT, R0, 0x5, RZ ;  /* 0x0000000500307810 */ /* 0x000fe40007ffe0ff */
[----:B------:R-:W-:Y:S01]  /*5d20*/  LEA.HI.X.SX32 R55, R16, RZ, 0x1, P0 ;  /* 0x000000ff10377211 */ /* 0x000fe200000f0eff */
[----:B------:R-:W-:Y:S01]  /*5d30*/  STG.E desc[UR14][R32.64], R63 ;  /* 0x0000003f20007986 */ /* 0x000fe2000c10190e */
[----:B------:R-:W-:-:S02]  /*5d40*/  IADD3 R50, PT, PT, R0, 0x6, RZ ;  /* 0x0000000600327810 */ /* 0x000fc40007ffe0ff */
[----:B------:R-:W-:Y:S01]  /*5d50*/  LEA R54, P0, R52, UR4, 0x2 ;  /* 0x0000000434367c11 */ /* 0x000fe2000f8010ff */
[----:B------:R-:W-:Y:S01]  /*5d60*/  STG.E desc[UR14][R44.64], R85 ;  /* 0x000000552c007986 */ /* 0x000fe2000c10190e */
[----:B------:R-:W-:Y:S02]  /*5d70*/  IADD3 R16, PT, PT, R0, 0x7, RZ ;  /* 0x0000000700107810 */ /* 0x000fe40007ffe0ff */
[----:B------:R-:W-:Y:S01]  /*5d80*/  IADD3 R53, P1, PT, R48, UR10, RZ ;  /* 0x0000000a30357c10 */ /* 0x000fe2000ff3e0ff */
[----:B------:R-:W-:Y:S01]  /*5d90*/  STG.E desc[UR14][R44.64+0x4], R88 ;  /* 0x000004582c007986 */ /* 0x000fe2000c10190e */
[----:B------:R-:W-:Y:S02]  /*5da0*/  IADD3 R51, P2, PT, R50, UR10, RZ ;  /* 0x0000000a32337c10 */ /* 0x000fe4000ff5e0ff */
[----:B------:R-:W-:Y:S01]  /*5db0*/  LEA.HI.X R55, R52, UR5, R55, 0x2, P0 ;  /* 0x0000000534377c11 */ /* 0x000fe200080f1437 */
[----:B------:R-:W-:Y:S01]  /*5dc0*/  STG.E desc[UR14][R44.64+0x8], R96 ;  /* 0x000008602c007986 */ /* 0x000fe2000c10190e */
[----:B------:R-:W-:-:S02]  /*5dd0*/  IADD3 R56, P0, PT, R16, UR10, RZ ;  /* 0x0000000a10387c10 */ /* 0x000fc4000ff1e0ff */
[----:B------:R-:W-:Y:S01]  /*5de0*/  LEA.HI.X.SX32 R80, R48, RZ, 0x1, P1 ;  /* 0x000000ff30507211 */ /* 0x000fe200008f0eff */
[----:B------:R-:W-:Y:S01]  /*5df0*/  STG.E desc[UR14][R44.64+0xc], R105 ;  /* 0x00000c692c007986 */ /* 0x000fe2000c10190e */
[----:B------:R-:W-:Y:S02]  /*5e00*/  LEA.HI.X.SX32 R48, R50, RZ, 0x1, P2 ;  /* 0x000000ff32307211 */ /* 0x000fe400010f0eff */
[----:B------:R-:W-:Y:S01]  /*5e10*/  LEA R50, P2, R51, UR4, 0x2 ;  /* 0x0000000433327c11 */ /* 0x000fe2000f8410ff */
[----:B------:R-:W-:Y:S01]  /*5e20*/  STG.E desc[UR14][R54.64], R62 ;  /* 0x0000003e36007986 */ /* 0x000fe2000c10190e */
[----:B0-----:R-:W-:Y:S02]  /*5e30*/  LEA.HI.X.SX32 R47, R16, RZ, 0x1, P0 ;  /* 0x000000ff102f7211 */ /* 0x001fe400000f0eff */
[----:B------:R-:W-:Y:S02]  /*5e40*/  LEA R46, P0, R56, UR4, 0x2 ;  /* 0x00000004382e7c11 */ /* 0x000fe4000f8010ff */
[----:B------:R-:W-:-:S02]  /*5e50*/  IADD3 R0, PT, PT, R0, UR16, RZ ;  /* 0x0000001000007c10 */ /* 0x000fc4000fffe0ff */
[----:B------:R-:W-:Y:S02]  /*5e60*/  LEA.HI.X R51, R51, UR5, R48, 0x2, P2 ;  /* 0x0000000533337c11 */ /* 0x000fe400090f1430 */
[----:B------:R-:W-:Y:S02]  /*5e70*/  LEA.HI.X R47, R56, UR5, R47, 0x2, P0 ;  /* 0x00000005382f7c11 */ /* 0x000fe400080f142f */
[C---:B------:R-:W-:Y:S02]  /*5e80*/  IADD3 R48, PT, PT, R0.reuse, 0x1, RZ ;  /* 0x0000000100307810 */ /* 0x040fe40007ffe0ff */
[----:B------:R-:W-:Y:S02]  /*5e90*/  IADD3 R56, PT, PT, R0, 0x3, RZ ;  /* 0x0000000300387810 */ /* 0x000fe40007ffe0ff */
[----:B------:R-:W-:Y:S02]  /*5ea0*/  LEA R52, P1, R53, UR4, 0x2 ;  /* 0x0000000435347c11 */ /* 0x000fe4000f8210ff */
[----:B------:R-:W-:-:S02]  /*5eb0*/  IADD3 R91, P2, PT, R48, UR10, RZ ;  /* 0x0000000a305b7c10 */ /* 0x000fc4000ff5e0ff */
[----:B------:R-:W-:Y:S02]  /*5ec0*/  IADD3 R16, PT, PT, R0, 0x2, RZ ;  /* 0x0000000200107810 */ /* 0x000fe40007ffe0ff */
[----:B------:R-:W-:Y:S02]  /*5ed0*/  IADD3 R79, P3, PT, R56, UR10, RZ ;  /* 0x0000000a384f7c10 */ /* 0x000fe4000ff7e0ff */
[----:B------:R-:W-:Y:S02]  /*5ee0*/  LEA.HI.X R53, R53, UR5, R80, 0x2, P1 ;  /* 0x0000000535357c11 */ /* 0x000fe400088f1450 */
[----:B------:R-:W-:Y:S02]  /*5ef0*/  LEA.HI.X.SX32 R92, R48, RZ, 0x1, P2 ;  /* 0x000000ff305c7211 */ /* 0x000fe400010f0eff */
[----:B------:R-:W-:Y:S01]  /*5f00*/  IADD3 R57, P1, PT, R16, UR10, RZ ;  /* 0x0000000a10397c10 */ /* 0x000fe2000ff3e0ff */
[----:B------:R-:W-:Y:S01]  /*5f10*/  STG.E desc[UR14][R52.64], R61 ;  /* 0x0000003d34007986 */ /* 0x000fe2000c10190e */
[----:B------:R-:W-:-:S02]  /*5f20*/  LEA.HI.X.SX32 R48, R56, RZ, 0x1, P3 ;  /* 0x000000ff38307211 */ /* 0x000fc400018f0eff */
[----:B------:R-:W-:Y:S01]  /*5f30*/  IADD3 R99, P0, PT, R0, UR10, RZ ;  /* 0x0000000a00637c10 */ /* 0x000fe2000ff1e0ff */
[----:B------:R-:W-:Y:S01]  /*5f40*/  STG.E desc[UR14][R50.64], R60 ;  /* 0x0000003c32007986 */ /* 0x000fe2000c10190e */
[----:B---3--:R-:W-:Y:S02]  /*5f50*/  LEA R12, P3, R79, UR4, 0x2 ;  /* 0x000000044f0c7c11 */ /* 0x008fe4000f8610ff */
[----:B------:R-:W-:Y:S01]  /*5f60*/  LEA.HI.X.SX32 R80, R16, RZ, 0x1, P1 ;  /* 0x000000ff10507211 */ /* 0x000fe200008f0eff */
[----:B------:R-:W-:Y:S01]  /*5f70*/  STG.E desc[UR14][R46.64], R67 ;  /* 0x000000432e007986 */ /* 0x000fe2000c10190e */
[----:B------:R-:W-:Y:S02]  /*5f80*/  LEA.HI.X.SX32 R100, R0, RZ, 0x1, P0 ;  /* 0x000000ff00647211 */ /* 0x000fe400000f0eff */
[----:B------:R-:W-:Y:S02]  /*5f90*/  LEA R108, P2, R91, UR4, 0x2 ;  /* 0x000000045b6c7c11 */ /* 0x000fe4000f8410ff */
[----:B------:R-:W-:-:S02]  /*5fa0*/  LEA R56, P1, R57, UR4, 0x2 ;  /* 0x0000000439387c11 */ /* 0x000fc4000f8210ff */
[----:B------:R-:W-:Y:S02]  /*5fb0*/  LEA.HI.X R13, R79, UR5, R48, 0x2, P3 ;  /* 0x000000054f0d7c11 */ /* 0x000fe400098f1430 */
[----:B------:R-:W-:Y:S02]  /*5fc0*/  LEA R114, P0, R99, UR4, 0x2 ;  /* 0x0000000463727c11 */ /* 0x000fe4000f8010ff */
[C---:B------:R-:W-:Y:S02]  /*5fd0*/  IADD3 R79, PT, PT, R0.reuse, 0x5, RZ ;  /* 0x00000005004f7810 */ /* 0x040fe40007ffe0ff */
[----:B------:R-:W-:Y:S02]  /*5fe0*/  IADD3 R48, PT, PT, R0, 0x4, RZ ;  /* 0x0000000400307810 */ /* 0x000fe40007ffe0ff */
[----:B------:R-:W-:Y:S02]  /*5ff0*/  LEA.HI.X R109, R91, UR5, R92, 0x2, P2 ;  /* 0x000000055b6d7c11 */ /* 0x000fe400090f145c */
[----:B------:R-:W-:-:S02]  /*6000*/  LEA.HI.X R57, R57, UR5, R80, 0x2, P1 ;  /* 0x0000000539397c11 */ /* 0x000fc400088f1450 */
[----:B------:R-:W-:Y:S02]  /*6010*/  LEA.HI.X R115, R99, UR5, R100, 0x2, P0 ;  /* 0x0000000563737c11 */ /* 0x000fe400080f1464 */
[C---:B------:R-:W-:Y:S02]  /*6020*/  IADD3 R92, P1, PT, R79.reuse, UR10, RZ ;  /* 0x0000000a4f5c7c10 */ /* 0x040fe4000ff3e0ff */
[----:B------:R-:W-:Y:S01]  /*6030*/  IADD3 R99, P0, PT, R48, UR10, RZ ;  /* 0x0000000a30637c10 */ /* 0x000fe2000ff1e0ff */
[----:B------:R-:W-:Y:S01]  /*6040*/  STG.E desc[UR14][R114.64], R84 ;  /* 0x0000005472007986 */ /* 0x000fe2000c10190e */
[----:B------:R-:W-:Y:S02]  /*6050*/  IADD3 R91, PT, PT, R0, 0x7, RZ ;  /* 0x00000007005b7810 */ /* 0x000fe40007ffe0ff */
[----:B------:R-:W-:Y:S01]  /*6060*/  LEA.HI.X.SX32 R79, R79, RZ, 0x1, P1 ;  /* 0x000000ff4f4f7211 */ /* 0x000fe200008f0eff */
[----:B------:R-:W-:Y:S01]  /*6070*/  STG.E desc[UR14][R108.64], R87 ;  /* 0x000000576c007986 */ /* 0x000fe2000c10190e */
[----:B------:R-:W-:-:S02]  /*6080*/  LEA.HI.X.SX32 R100, R48, RZ, 0x1, P0 ;  /* 0x000000ff30647211 */ /* 0x000fc400000f0eff */
[----:B----4-:R-:W-:Y:S01]  /*6090*/  LEA R118, P1, R92, UR4, 0x2 ;  /* 0x000000045c767c11 */ /* 0x010fe2000f8210ff */
[----:B------:R-:W-:Y:S01]  /*60a0*/  STG.E desc[UR14][R56.64], R95 ;  /* 0x0000005f38007986 */ /* 0x000fe2000c10190e */
[----:B------:R-:W-:Y:S02]  /*60b0*/  IADD3 R80, PT, PT, R0, 0x6, RZ ;  /* 0x0000000600507810 */ /* 0x000fe40007ffe0ff */
[----:B------:R-:W-:Y:S01]  /*60c0*/  IADD3 R48, P3, PT, R91, UR10, RZ ;  /* 0x0000000a5b307c10 */ /* 0x000fe2000ff7e0ff */
[----:B------:R-:W-:Y:S01]  /*60d0*/  STG.E desc[UR14][R12.64], R104 ;  /* 0x000000680c007986 */ /* 0x000fe2000c10190e */
[----:B------:R-:W-:Y:S02]  /*60e0*/  LEA R120, P0, R99, UR4, 0x2 ;  /* 0x0000000463787c11 */ /* 0x000fe4000f8010ff */
[----:B------:R-:W-:Y:S02]  /*60f0*/  LEA.HI.X R119, R92, UR5, R79, 0x2, P1 ;  /* 0x000000055c777c11 */ /* 0x000fe400088f144f */
[----:B------:R-:W-:-:S02]  /*6100*/  IADD3 R7, P2, PT, R80, UR10, RZ ;  /* 0x0000000a50077c10 */ /* 0x000fc4000ff5e0ff */
[----:B------:R-:W-:Y:S02]  /*6110*/  LEA.HI.X.SX32 R91, R91, RZ, 0x1, P3 ;  /* 0x000000ff5b5b7211 */ /* 0x000fe400018f0eff */
[----:B-----5:R-:W-:Y:S02]  /*6120*/  LEA R4, P1, R48, UR4, 0x2 ;  /* 0x0000000430047c11 */ /* 0x020fe4000f8210ff */
[----:B------:R-:W-:Y:S02]  /*6130*/  IADD3 R16, PT, PT, R16, UR16, RZ ;  /* 0x0000001010107c10 */ /* 0x000fe4000fffe0ff */
[----:B------:R-:W-:Y:S02]  /*6140*/  IADD3 R0, PT, PT, R0, UR16, RZ ;  /* 0x0000001000007c10 */ /* 0x000fe4000fffe0ff */
[----:B------:R-:W-:Y:S02]  /*6150*/  LEA.HI.X R121, R99, UR5, R100, 0x2, P0 ;  /* 0x0000000563797c11 */ /* 0x000fe400080f1464 */
[----:B------:R-:W-:-:S02]  /*6160*/  LEA.HI.X.SX32 R80, R80, RZ, 0x1, P2 ;  /* 0x000000ff50507211 */ /* 0x000fc400010f0eff */
[C---:B------:R-:W-:Y:S01]  /*6170*/  LEA R6, P0, R7.reuse, UR4, 0x2 ;  /* 0x0000000407067c11 */ /* 0x040fe2000f8010ff */
[----:B------:R-:W-:Y:S01]  /*6180*/  STG.E desc[UR14][R120.64], R64 ;  /* 0x0000004078007986 */ /* 0x000fe2000c10190e */
[----:B------:R-:W-:Y:S02]  /*6190*/  LEA.HI.X R5, R48, UR5, R91, 0x2, P1 ;  /* 0x0000000530057c11 */ /* 0x000fe400088f145b */
[----:B------:R-:W-:Y:S01]  /*61a0*/  IADD3 R91, P1, PT, R16, UR10, RZ ;  /* 0x0000000a105b7c10 */ /* 0x000fe2000ff3e0ff */
[----:B------:R-:W-:Y:S01]  /*61b0*/  STG.E desc[UR14][R118.64], R66 ;  /* 0x0000004276007986 */ /* 0x000fe2000c10190e */
[C---:B------:R-:W-:Y:S02]  /*61c0*/  IADD3 R79, PT, PT, R0.reuse, 0x3, RZ ;  /* 0x00000003004f7810 */ /* 0x040fe40007ffe0ff */
[----:B------:R-:W-:Y:S02]  /*61d0*/  LEA.HI.X R7, R7, UR5, R80, 0x2, P0 ;  /* 0x0000000507077c11 */ /* 0x000fe400080f1450 */
[----:B------:R-:W-:-:S02]  /*61e0*/  IADD3 R92, P0, PT, R0, UR10, RZ ;  /* 0x0000000a005c7c10 */ /* 0x000fc4000ff1e0ff */
[----:B------:R-:W-:Y:S01]  /*61f0*/  LEA.HI.X.SX32 R16, R16, RZ, 0x1, P1 ;  /* 0x000000ff10107211 */ /* 0x000fe200008f0eff */
[----:B------:R-:W-:Y:S01]  /*6200*/  STG.E desc[UR14][R6.64], R65 ;  /* 0x0000004106007986 */ /* 0x000fe2000c10190e */
[----:B------:R-:W-:Y:S02]  /*6210*/  IADD3 R80, P2, PT, R79, UR10, RZ ;  /* 0x0000000a4f507c10 */ /* 0x000fe4000ff5e0ff */
[----:B------:R-:W-:Y:S01]  /*6220*/  LEA R10, P1, R91, UR4, 0x2 ;  /* 0x000000045b0a7c11 */ /* 0x000fe2000f8210ff */
[----:B------:R-:W-:Y:S01]  /*6230*/  STG.E desc[UR14][R4.64], R69 ;  /* 0x0000004504007986 */ /* 0x000fe2000c10190e */
[----:B------:R-:W-:Y:S02]  /*6240*/  LEA.HI.X.SX32 R99, R0, RZ, 0x1, P0 ;  /* 0x000000ff00637211 */ /* 0x000fe400000f0eff */
[----:B------:R-:W-:Y:S02]  /*6250*/  LEA R48, P0, R92, UR4, 0x2 ;  /* 0x000000045c307c11 */ /* 0x000fe4000f8010ff */
[----:B------:R-:W-:-:S02]  /*6260*/  LEA.HI.X.SX32 R79, R79, RZ, 0x1, P2 ;  /* 0x000000ff4f4f7211 */ /* 0x000fc400010f0eff */
[----:B------:R-:W-:Y:S02]  /*6270*/  LEA.HI.X R11, R91, UR5, R16, 0x2, P1 ;  /* 0x000000055b0b7c11 */ /* 0x000fe400088f1410 */
[----:B------:R-:W-:Y:S02]  /*6280*/  LEA R2, P2, R80, UR4, 0x2 ;  /* 0x0000000450027c11 */ /* 0x000fe4000f8410ff */
[----:B------:R-:W-:Y:S02]  /*6290*/  IADD3 R16, PT, PT, R0, 0x4, RZ ;  /* 0x0000000400107810 */ /* 0x000fe40007ffe0ff */
[----:B------:R-:W-:Y:S02]  /*62a0*/  LEA.HI.X R49, R92, UR5, R99, 0x2, P0 ;  /* 0x000000055c317c11 */ /* 0x000fe400080f1463 */
[----:B------:R-:W-:Y:S02]  /*62b0*/  LEA.HI.X R3, R80, UR5, R79, 0x2, P2 ;  /* 0x0000000550037c11 */ /* 0x000fe400090f144f */
[----:B------:R-:W-:Y:S01]  /*62c0*/  IADD3 R91, P0, PT, R16, UR10, RZ ;  /* 0x0000000a105b7c10 */ /* 0x000fe2000ff1e0ff */
[----:B------:R-:W-:Y:S01]  /*62d0*/  STG.E desc[UR14][R48.64], R83 ;  /* 0x0000005330007986 */ /* 0x000fe2000c10190e */
[----:B------:R-:W-:-:S02]  /*62e0*/  IADD3 R79, PT, PT, R0, 0x5, RZ ;  /* 0x00000005004f7810 */ /* 0x000fc40007ffe0ff */
[----:B------:R-:W-:Y:S01]  /*62f0*/  IADD3 R80, PT, PT, R0, 0x6, RZ ;  /* 0x0000000600507810 */ /* 0x000fe20007ffe0ff */
[----:B------:R-:W-:Y:S01]  /*6300*/  STG.E desc[UR14][R48.64+0x4], R86 ;  /* 0x0000045630007986 */ /* 0x000fe2000c10190e */
[----:B------:R-:W-:Y:S02]  /*6310*/  LEA.HI.X.SX32 R116, R16, RZ, 0x1, P0 ;  /* 0x000000ff10747211 */ /* 0x000fe400000f0eff */
[----:B------:R-:W-:Y:S01]  /*6320*/  IADD3 R99, P1, PT, R79, UR10, RZ ;  /* 0x0000000a4f637c10 */ /* 0x000fe2000ff3e0ff */
[----:B------:R-:W-:Y:S01]  /*6330*/  STG.E desc[UR14][R10.64], R102 ;  /* 0x000000660a007986 */ /* 0x000fe2000c10190e */
[----:B------:R-:W-:Y:S02]  /*6340*/  LEA R90, P0, R91, UR4, 0x2 ;  /* 0x000000045b5a7c11 */ /* 0x000fe4000f8010ff */
[----:B------:R-:W-:Y:S01]  /*6350*/  IADD3 R16, P2, PT, R80, UR10, RZ ;  /* 0x0000000a50107c10 */ /* 0x000fe2000ff5e0ff */
[----:B------:R-:W-:Y:S01]  /*6360*/  STG.E desc[UR14][R2.64], R111 ;  /* 0x0000006f02007986 */ /* 0x000fe2000c10190e */
[----:B------:R-:W-:-:S02]  /*6370*/  IADD3 R92, PT, PT, R0, 0x7, RZ ;  /* 0x00000007005c7810 */ /* 0x000fc40007ffe0ff */
[----:B------:R-:W-:Y:S02]  /*6380*/  LEA.HI.X.SX32 R100, R79, RZ, 0x1, P1 ;  /* 0x000000ff4f647211 */ /* 0x000fe400008f0eff */
[----:B------:R-:W-:Y:S02]  /*6390*/  LEA.HI.X R91, R91, UR5, R116, 0x2, P0 ;  /* 0x000000055b5b7c11 */ /* 0x000fe400080f1474 */
[----:B-1----:R-:W-:Y:S02]  /*63a0*/  LEA R78, P1, R99, UR4, 0x2 ;  /* 0x00000004634e7c11 */ /* 0x002fe4000f8210ff */
[----:B------:R-:W-:Y:S01]  /*63b0*/  LEA.HI.X.SX32 R31, R80, RZ, 0x1, P2 ;  /* 0x000000ff501f7211 */ /* 0x000fe200010f0eff */
[----:B------:R-:W-:Y:S01]  /*63c0*/  STG.E desc[UR14][R90.64], R71 ;  /* 0x000000475a007986 */ /* 0x000fe2000c10190e */
[----:B------:R-:W-:Y:S02]  /*63d0*/  LEA R30, P0, R16, UR4, 0x2 ;  /* 0x00000004101e7c11 */ /* 0x000fe4000f8010ff */
[----:B------:R-:W-:-:S02]  /*63e0*/  IADD3 R0, PT, PT, R0, UR16, RZ ;  /* 0x0000001000007c10 */ /* 0x000fc4000fffe0ff */
[----:B------:R-:W-:Y:S02]  /*63f0*/  IADD3 R9, P3, PT, R92, UR10, RZ ;  /* 0x0000000a5c097c10 */ /* 0x000fe4000ff7e0ff */
[----:B------:R-:W-:Y:S02]  /*6400*/  LEA.HI.X R79, R99, UR5, R100, 0x2, P1 ;  /* 0x00000005634f7c11 */ /* 0x000fe400088f1464 */
[----:B------:R-:W-:Y:S02]  /*6410*/  LEA.HI.X R31, R16, UR5, R31, 0x2, P0 ;  /* 0x00000005101f7c11 */ /* 0x000fe400080f141f */
[----:B------:R-:W-:Y:S01]  /*6420*/  IADD3 R99, P0, PT, R0, UR10, RZ ;  /* 0x0000000a00637c10 */ /* 0x000fe2000ff1e0ff */
[----:B------:R-:W-:Y:S01]  /*6430*/  STG.E desc[UR14][R78.64], R70 ;  /* 0x000000464e007986 */ /* 0x000fe2000c10190e */
[----:B------:R-:W-:Y:S02]  /*6440*/  LEA.HI.X.SX32 R92, R92, RZ, 0x1, P3 ;  /* 0x000000ff5c5c7211 */ /* 0x000fe400018f0eff */
[----:B------:R-:W-:Y:S01]  /*6450*/  LEA R8, P1, R9, UR4, 0x2 ;  /* 0x0000000409087c11 */ /* 0x000fe2000f8210ff */
[----:B------:R-:W-:Y:S01]  /*6460*/  STG.E desc[UR14][R30.64], R68 ;  /* 0x000000441e007986 */ /* 0x000fe2000c10190e */
[----:B------:R-:W-:-:S02]  /*6470*/  IADD3 R16, PT, PT, R0, 0x1, RZ ;  /* 0x0000000100107810 */ /* 0x000fc40007ffe0ff */
[C---:B------:R-:W-:Y:S02]  /*6480*/  LEA.HI.X.SX32 R116, R0.reuse, RZ, 0x1, P0 ;  /* 0x000000ff00747211 */ /* 0x040fe400000f0eff */
[----:B------:R-:W-:Y:S02]  /*6490*/  LEA.HI.X R9, R9, UR5, R92, 0x2, P1 ;  /* 0x0000000509097c11 */ /* 0x000fe400088f145c */
[C---:B------:R-:W-:Y:S02]  /*64a0*/  IADD3 R80, PT, PT, R0.reuse, 0x2, RZ ;  /* 0x0000000200507810 */ /* 0x040fe40007ffe0ff */
[----:B------:R-:W-:Y:S01]  /*64b0*/  LEA R98, P0, R99, UR4, 0x2 ;  /* 0x0000000463627c11 */ /* 0x000fe2000f8010ff */
[----:B------:R-:W-:Y:S01]  /*64c0*/  STG.E desc[UR14][R8.64], R74 ;  /* 0x0000004a08007986 */ /* 0x000fe2000c10190e */
[----:B------:R-:W-:Y:S02]  /*64d0*/  IADD3 R92, PT, PT, R0, 0x3, RZ ;  /* 0x00000003005c7810 */ /* 0x000fe40007ffe0ff */
[----:B------:R-:W-:-:S02]  /*64e0*/  IADD3 R113, P1, PT, R16, UR10, RZ ;  /* 0x0000000a10717c10 */ /* 0x000fc4000ff3e0ff */
[----:B------:R-:W-:Y:S02]  /*64f0*/  IADD3 R107, P2, PT, R80, UR10, RZ ;  /* 0x0000000a506b7c10 */ /* 0x000fe4000ff5e0ff */
[----:B------:R-:W-:Y:S02]  /*6500*/  LEA.HI.X R99, R99, UR5, R116, 0x2, P0 ;  /* 0x0000000563637c11 */ /* 0x000fe400080f1474 */
[----:B------:R-:W-:Y:S02]  /*6510*/  IADD3 R100, P3, PT, R92, UR10, RZ ;  /* 0x0000000a5c647c10 */ /* 0x000fe4000ff7e0ff */
[----:B------:R-:W-:Y:S01]  /*6520*/  LEA.HI.X.SX32 R16, R16, RZ, 0x1, P1 ;  /* 0x000000ff10107211 */ /* 0x000fe200008f0eff */
[----:B------:R-:W-:Y:S01]  /*6530*/  STG.E desc[UR14][R98.64], R93 ;  /* 0x0000005d62007986 */ /* 0x000fe2000c10190e */
[----:B------:R-:W-:Y:S02]  /*6540*/  LEA R28, P0, R113, UR4, 0x2 ;  /* 0x00000004711c7c11 */ /* 0x000fe4000f8010ff */
[----:B------:R-:W-:-:S02]  /*6550*/  LEA.HI.X.SX32 R80, R80, RZ, 0x1, P2 ;  /* 0x000000ff50507211 */ /* 0x000fc400010f0eff */
[----:B------:R-:W-:Y:S02]  /*6560*/  LEA.HI.X.SX32 R25, R92, RZ, 0x1, P3 ;  /* 0x000000ff5c197211 */ /* 0x000fe400018f0eff */
[----:B------:R-:W-:Y:S02]  /*6570*/  LEA R24, P2, R100, UR4, 0x2 ;  /* 0x0000000464187c11 */ /* 0x000fe4000f8410ff */
[----:B------:R-:W-:Y:S02]  /*6580*/  LEA.HI.X R29, R113, UR5, R16, 0x2, P0 ;  /* 0x00000005711d7c11 */ /* 0x000fe400080f1410 */
[----:B------:R-:W-:Y:S02]  /*6590*/  LEA R26, P1, R107, UR4, 0x2 ;  /* 0x000000046b1a7c11 */ /* 0x000fe4000f8210ff */
[C---:B------:R-:W-:Y:S01]  /*65a0*/  IADD3 R16, PT, PT, R0.reuse, 0x4, RZ ;  /* 0x0000000400107810 */ /* 0x040fe20007ffe0ff */
[----:B------:R-:W-:Y:S01]  /*65b0*/  STG.E desc[UR14][R28.64], R101 ;  /* 0x000000651c007986 */ /* 0x000fe2000c10190e */
[----:B------:R-:W-:-:S02]  /*65c0*/  IADD3 R73, PT, PT, R0, 0x5, RZ ;  /* 0x0000000500497810 */ /* 0x000fc40007ffe0ff */
[----:B------:R-:W-:Y:S02]  /*65d0*/  LEA.HI.X R25, R100, UR5, R25, 0x2, P2 ;  /* 0x0000000564197c11 */ /* 0x000fe400090f1419 */
[----:B------:R-:W-:Y:S02]  /*65e0*/  LEA.HI.X R27, R107, UR5, R80, 0x2, P1 ;  /* 0x000000056b1b7c11 */ /* 0x000fe400088f1450 */
[----:B------:R-:W-:Y:S02]  /*65f0*/  IADD3 R100, P0, PT, R16, UR10, RZ ;  /* 0x0000000a10647c10 */ /* 0x000fe4000ff1e0ff */
[----:B------:R-:W-:Y:S01]  /*6600*/  IADD3 R92, P1, PT, R73, UR10, RZ ;  /* 0x0000000a495c7c10 */ /* 0x000fe2000ff3e0ff */
[----:B------:R-:W-:Y:S01]  /*6610*/  STG.E desc[UR14][R26.64], R110 ;  /* 0x0000006e1a007986 */ /* 0x000fe2000c10190e */
[C---:B------:R-:W-:Y:S02]  /*6620*/  IADD3 R80, PT, PT, R0.reuse, 0x6, RZ ;  /* 0x0000000600507810 */ /* 0x040fe40007ffe0ff */
[----:B------:R-:W-:Y:S01]  /*6630*/  IADD3 R0, PT, PT, R0, 0x7, RZ ;  /* 0x0000000700007810 */ /* 0x000fe20007ffe0ff */
[----:B------:R-:W-:Y:S01]  /*6640*/  STG.E desc[UR14][R24.64], R112 ;  /* 0x0000007018007986 */ /* 0x000fe2000c10190e */
[----:B------:R-:W-:-:S02]  /*6650*/  LEA.HI.X.SX32 R103, R16, RZ, 0x1, P0 ;  /* 0x000000ff10677211 */ /* 0x000fc400000f0eff */
[----:B------:R-:W-:Y:S02]  /*6660*/  LEA.HI.X.SX32 R73, R73, RZ, 0x1, P1 ;  /* 0x000000ff49497211 */ /* 0x000fe400008f0eff */
[----:B------:R-:W-:Y:S02]  /*6670*/  LEA R116, P0, R100, UR4, 0x2 ;  /* 0x0000000464747c11 */ /* 0x000fe4000f8010ff */
[----:B------:R-:W-:Y:S02]  /*6680*/  LEA R72, P1, R92, UR4, 0x2 ;  /* 0x000000045c487c11 */ /* 0x000fe4000f8210ff */
[----:B------:R-:W-:Y:S02]  /*6690*/  IADD3 R23, P2, PT, R80, UR10, RZ ;  /* 0x0000000a50177c10 */ /* 0x000fe4000ff5e0ff */
[----:B------:R-:W-:Y:S02]  /*66a0*/  IADD3 R16, P3, PT, R0, UR10, RZ ;  /* 0x0000000a00107c10 */ /* 0x000fe4000ff7e0ff */
[----:B------:R-:W-:-:S02]  /*66b0*/  LEA.HI.X R117, R100, UR5, R103, 0x2, P0 ;  /* 0x0000000564757c11 */ /* 0x000fc400080f1467 */
[----:B------:R-:W-:Y:S02]  /*66c0*/  LEA.HI.X R73, R92, UR5, R73, 0x2, P1 ;  /* 0x000000055c497c11 */ /* 0x000fe400088f1449 */
[----:B------:R-:W-:Y:S01]  /*66d0*/  LEA.HI.X.SX32 R80, R80, RZ, 0x1, P2 ;  /* 0x000000ff50507211 */ /* 0x000fe200010f0eff */
[----:B------:R-:W-:Y:S01]  /*66e0*/  STG.E desc[UR14][R116.64], R81 ;  /* 0x0000005174007986 */ /* 0x000fe2000c10190e */
[C---:B------:R-:W-:Y:S02]  /*66f0*/  LEA R22, P0, R23.reuse, UR4, 0x2 ;  /* 0x0000000417167c11 */ /* 0x040fe4000f8010ff */
[----:B------:R-:W-:Y:S01]  /*6700*/  LEA.HI.X.SX32 R21, R0, RZ, 0x1, P3 ;  /* 0x000000ff00157211 */ /* 0x000fe200018f0eff */
[----:B------:R-:W-:Y:S01]  /*6710*/  STG.E desc[UR14][R72.64], R89 ;  /* 0x0000005948007986 */ /* 0x000fe2000c10190e */
[----:B------:R-:W-:Y:S02]  /*6720*/  LEA R20, P1, R16, UR4, 0x2 ;  /* 0x0000000410147c11 */ /* 0x000fe4000f8210ff */
[----:B------:R-:W-:-:S02]  /*6730*/  LEA.HI.X R23, R23, UR5, R80, 0x2, P0 ;  /* 0x0000000517177c11 */ /* 0x000fc400080f1450 */
[----:B------:R-:W-:-:S03]  /*6740*/  LEA.HI.X R21, R16, UR5, R21, 0x2, P1 ;  /* 0x0000000510157c11 */ /* 0x000fc600088f1415 */
[----:B------:R-:W-:Y:S04]  /*6750*/  STG.E desc[UR14][R22.64], R76 ;  /* 0x0000004c16007986 */ /* 0x000fe8000c10190e */
[----:B------:R-:W-:Y:S01]  /*6760*/  STG.E desc[UR14][R20.64], R82 ;  /* 0x0000005214007986 */ /* 0x000fe2000c10190e */
[----:B------:R-:W-:Y:S05]  /*6770*/  EXIT ;  /* 0x000000000000794d */ /* 0x000fea0003800000 */
.L_x_2:
[----:B------:R-:W-:-:S00]  /*6780*/  BRA `(.L_x_2) ;  /* 0xfffffffc00fc7947 */ /* 0x000fc0000383ffff */
[----:B------:R-:W-:-:S00]  /*6790*/  NOP ;  /* 0x0000000000007918 */ /* 0x000fc00000000000 */
        /* <DEDUP_REMOVED lines=14> */
.L_x_6:


//--------------------- .text._Z23sgemm_warptiling_kernelILi128ELi128ELi8ELi64ELi32ELi8ELi4EEvPfPKfS2_iii --------------------------
	.section	.text._Z23sgemm_warptiling_kernelILi128ELi128ELi8ELi64ELi32ELi8ELi4EEvPfPKfS2_iii,"ax",@progbits
	.align	128
        .global         _Z23sgemm_warptiling_kernelILi128ELi128ELi8ELi64ELi32ELi8ELi4EEvPfPKfS2_iii
        .type           _Z23sgemm_warptiling_kernelILi128ELi128ELi8ELi64ELi32ELi8ELi4EEvPfPKfS2_iii,@function
        .size           _Z23sgemm_warptiling_kernelILi128ELi128ELi8ELi64ELi32ELi8ELi4EEvPfPKfS2_iii,(.L_x_7 - _Z23sgemm_warptiling_kernelILi128ELi128ELi8ELi64ELi32ELi8ELi4EEvPfPKfS2_iii)
        .other          _Z23sgemm_warptiling_kernelILi128ELi128ELi8ELi64ELi32ELi8ELi4EEvPfPKfS2_iii,@"STO_CUDA_ENTRY STV_DEFAULT"
_Z23sgemm_warptiling_kernelILi128ELi128ELi8ELi64ELi32ELi8ELi4EEvPfPKfS2_iii:
.text._Z23sgemm_warptiling_kernelILi128ELi128ELi8ELi64ELi32ELi8ELi4EEvPfPKfS2_iii:
[----:B------:R-:W-:Y:S01]  /*0000*/  LDC R1, c[0x0][0x37c] ;  /* 0x0000df00ff017b82 */ /* 0x000fe20000000800 */
[----:B------:R-:W0:Y:S07]  /*0010*/  LDCU UR13, c[0x0][0x3a0] ;  /* 0x00007400ff0d77ac */ /* 0x000e2e0008000800 */
[----:B------:R-:W1:Y:S01]  /*0020*/  S2UR UR11, SR_CTAID.Y ;  /* 0x00000000000b79c3 */ /* 0x000e620000002600 */
[----:B------:R-:W-:Y:S01]  /*0030*/  HFMA2 R40, -RZ, RZ, 0, 0 ;  /* 0x00000000ff287431 */ /* 0x000fe200000001ff */
[----:B------:R-:W-:Y:S01]  /*0040*/  CS2R R74, SRZ ;  /* 0x00000000004a7805 */ /* 0x000fe2000001ff00 */
[----:B------:R-:W2:Y:S01]  /*0050*/  LDCU.64 UR4, c[0x0][0x388] ;  /* 0x00007100ff0477ac */ /* 0x000ea20008000a00 */
[----:B------:R-:W-:Y:S01]  /*0060*/  HFMA2 R100, -RZ, RZ, 0, 0 ;  /* 0x00000000ff647431 */ /* 0x000fe200000001ff */
[----:B------:R-:W-:Y:S01]  /*0070*/  CS2R R54, SRZ ;  /* 0x0000000000367805 */ /* 0x000fe2000001ff00 */
[----:B------:R-:W-:Y:S01]  /*0080*/  HFMA2 R27, -RZ, RZ, 0, 0 ;  /* 0x00000000ff1b7431 */ /* 0x000fe200000001ff */
[----:B------:R-:W3:Y:S01]  /*0090*/  LDCU.64 UR6, c[0x0][0x390] ;  /* 0x00007200ff0677ac */ /* 0x000ee20008000a00 */
[----:B------:R-:W4:Y:S01]  /*00a0*/  S2UR UR12, SR_CTAID.X ;  /* 0x00000000000c79c3 */ /* 0x000f220000002500 */
[----:B------:R-:W-:Y:S01]  /*00b0*/  HFMA2 R98, -RZ, RZ, 0, 0 ;  /* 0x00000000ff627431 */ /* 0x000fe200000001ff */
[----:B------:R-:W-:-:S02]  /*00c0*/  CS2R R42, SRZ ;  /* 0x00000000002a7805 */ /* 0x000fc4000001ff00 */
[----:B------:R-:W-:Y:S02]  /*00d0*/  CS2R R78, SRZ ;  /* 0x00000000004e7805 */ /* 0x000fe4000001ff00 */
[----:B------:R-:W-:Y:S02]  /*00e0*/  CS2R R72, SRZ ;  /* 0x0000000000487805 */ /* 0x000fe4000001ff00 */
[----:B------:R-:W-:Y:S02]  /*00f0*/  CS2R R64, SRZ ;  /* 0x0000000000407805 */ /* 0x000fe4000001ff00 */
[----:B------:R-:W-:Y:S02]  /*0100*/  CS2R R56, SRZ ;  /* 0x0000000000387805 */ /* 0x000fe4000001ff00 */
[----:B------:R-:W-:Y:S02]  /*0110*/  CS2R R86, SRZ ;  /* 0x0000000000567805 */ /* 0x000fe4000001ff00 */
[----:B------:R-:W-:Y:S01]  /*0120*/  CS2R R12, SRZ ;  /* 0x00000000000c7805 */ /* 0x000fe2000001ff00 */
[----:B0-----:R-:W-:Y:S01]  /*0130*/  UISETP.GE.AND UP0, UPT, UR13, 0x1, UPT ;  /* 0x000000010d00788c */ /* 0x001fe2000bf06270 */
[----:B------:R-:W-:-:S02]  /*0140*/  CS2R R14, SRZ ;  /* 0x00000000000e7805 */ /* 0x000fc4000001ff00 */
[----:B------:R-:W-:Y:S02]  /*0150*/  CS2R R68, SRZ ;  /* 0x0000000000447805 */ /* 0x000fe4000001ff00 */
[----:B------:R-:W-:Y:S02]  /*0160*/  CS2R R60, SRZ ;  /* 0x00000000003c7805 */ /* 0x000fe4000001ff00 */
[----:B------:R-:W-:Y:S02]  /*0170*/  CS2R R50, SRZ ;  /* 0x0000000000327805 */ /* 0x000fe4000001ff00 */
[----:B------:R-:W-:Y:S02]  /*0180*/  MOV R25, RZ ;  /* 0x000000ff00197202 */ /* 0x000fe40000000f00 */
[----:B------:R-:W-:Y:S01]  /*0190*/  CS2R R88, SRZ ;  /* 0x0000000000587805 */ /* 0x000fe2000001ff00 */
[----:B-1----:R-:W-:Y:S01]  /*01a0*/  UIMAD UR8, UR11, UR13, URZ ;  /* 0x0000000d0b0872a4 */ /* 0x002fe2000f8e02ff */
[----:B------:R-:W-:-:S02]  /*01b0*/  CS2R R90, SRZ ;  /* 0x00000000005a7805 */ /* 0x000fc4000001ff00 */
[----:B------:R-:W-:Y:S02]  /*01c0*/  CS2R R92, SRZ ;  /* 0x00000000005c7805 */ /* 0x000fe4000001ff00 */
[----:B------:R-:W-:Y:S01]  /*01d0*/  CS2R R66, SRZ ;  /* 0x0000000000427805 */ /* 0x000fe2000001ff00 */
[----:B------:R-:W-:Y:S01]  /*01e0*/  USHF.L.U32 UR8, UR8, 0x7, URZ ;  /* 0x0000000708087899 */ /* 0x000fe200080006ff */
[----:B------:R-:W-:Y:S02]  /*01f0*/  CS2R R58, SRZ ;  /* 0x00000000003a7805 */ /* 0x000fe4000001ff00 */
[----:B------:R-:W-:Y:S02]  /*0200*/  CS2R R94, SRZ ;  /* 0x00000000005e7805 */ /* 0x000fe4000001ff00 */
[----:B------:R-:W-:Y:S01]  /*0210*/  CS2R R6, SRZ ;  /* 0x0000000000067805 */ /* 0x000fe2000001ff00 */
[----:B----4-:R-:W-:Y:S01]  /*0220*/  USHF.L.U32 UR9, UR12, 0x7, URZ ;  /* 0x000000070c097899 */ /* 0x010fe200080006ff */
[----:B------:R-:W-:-:S02]  /*0230*/  CS2R R62, SRZ ;  /* 0x00000000003e7805 */ /* 0x000fc4000001ff00 */
[----:B------:R-:W-:Y:S02]  /*0240*/  CS2R R52, SRZ ;  /* 0x0000000000347805 */ /* 0x000fe4000001ff00 */
[----:B------:R-:W-:Y:S02]  /*0250*/  CS2R R80, SRZ ;  /* 0x0000000000507805 */ /* 0x000fe4000001ff00 */
[----:B------:R-:W-:Y:S02]  /*0260*/  CS2R R20, SRZ ;  /* 0x0000000000147805 */ /* 0x000fe4000001ff00 */
[----:B------:R-:W-:Y:S02]  /*0270*/  MOV R29, RZ ;  /* 0x000000ff001d7202 */ /* 0x000fe40000000f00 */
[----:B------:R-:W-:Y:S02]  /*0280*/  CS2R R48, SRZ ;  /* 0x0000000000307805 */ /* 0x000fe4000001ff00 */
[----:B------:R-:W-:-:S02]  /*0290*/  CS2R R22, SRZ ;  /* 0x0000000000167805 */ /* 0x000fc4000001ff00 */
[----:B------:R-:W-:Y:S02]  /*02a0*/  CS2R R76, SRZ ;  /* 0x00000000004c7805 */ /* 0x000fe4000001ff00 */
[----:B------:R-:W-:Y:S02]  /*02b0*/  MOV R82, RZ ;  /* 0x000000ff00527202 */ /* 0x000fe40000000f00 */
[----:B------:R-:W-:Y:S02]  /*02c0*/  CS2R R70, SRZ ;  /* 0x0000000000467805 */ /* 0x000fe4000001ff00 */
[----:B------:R-:W-:Y:S01]  /*02d0*/  MOV R84, RZ ;  /* 0x000000ff00547202 */ /* 0x000fe20000000f00 */
[----:B------:R-:W0:Y:S01]  /*02e0*/  LDCU.64 UR14, c[0x0][0x358] ;  /* 0x00006b00ff0e77ac */ /* 0x000e220008000a00 */
[----:B---3--:R-:W-:Y:S02]  /*02f0*/  UIMAD.WIDE.U32 UR6, UR9, 0x4, UR6 ;  /* 0x00000004090678a5 */ /* 0x008fe4000f8e0006 */
[----:B--2---:R-:W-:Y:S01]  /*0300*/  UIMAD.WIDE.U32 UR4, UR8, 0x4, UR4 ;  /* 0x00000004080478a5 */ /* 0x004fe2000f8e0004 */
[----:B------:R-:W-:Y:S11]  /*0310*/  BRA.U !UP0, `(.L_x_3) ;  /* 0x0000002908007547 */ /* 0x000ff6000b800000 */
[----:B------:R-:W1:Y:S01]  /*0320*/  S2R R4, SR_TID.X ;  /* 0x0000000000047919 */ /* 0x000e620000002100 */
[----:B------:R-:W-:Y:S01]  /*0330*/  MOV R74, RZ ;  /* 0x000000ff004a7202 */ /* 0x000fe20000000f00 */
[----:B------:R-:W-:Y:S01]  /*0340*/  UMOV UR8, UR4 ;  /* 0x0000000400087c82 */ /* 0x000fe20008000000 */
[----:B------:R-:W2:Y:S01]  /*0350*/  LDCU UR16, c[0x0][0x39c] ;  /* 0x00007380ff1077ac */ /* 0x000ea20008000800 */
[----:B------:R-:W-:Y:S01]  /*0360*/  UMOV UR9, UR5 ;  /* 0x0000000500097c82 */ /* 0x000fe20008000000 */
[----:B------:R-:W-:Y:S01]  /*0370*/  UMOV UR4, URZ ;  /* 0x000000ff00047c82 */ /* 0x000fe20008000000 */
[----:B-1----:R-:W-:Y:S02]  /*0380*/  SHF.R.U32.HI R5, RZ, 0x3, R4 ;  /* 0x00000003ff057819 */ /* 0x002fe40000011604 */
[----:B--2---:R-:W-:-:S07]  /*0390*/  LOP3.LUT R0, R4, 0x7, RZ, 0xc0, !PT ;  /* 0x0000000704007812 */ /* 0x004fce00078ec0ff */
.L_x_4:
[C---:B------:R-:W-:Y:S01]  /*03a0*/  IADD3 R24, PT, PT, R4.reuse, 0x200, RZ ;  /* 0x0000020004187810 */ /* 0x040fe20007ffe0ff */
[----:B------:R-:W-:Y:S01]  /*03b0*/  HFMA2 R9, -RZ, RZ, 0, 2.384185791015625e-07 ;  /* 0x00000004ff097431 */ /* 0x000fe200000001ff */
[C---:B------:R-:W-:Y:S01]  /*03c0*/  IADD3 R18, PT, PT, R4.reuse, 0x100, RZ ;  /* 0x0000010004127810 */ /* 0x040fe20007ffe0ff */
[----:B------:R-:W-:Y:S01]  /*03d0*/  HFMA2 R17, -RZ, RZ, 0, 2.384185791015625e-07 ;  /* 0x00000004ff117431 */ /* 0x000fe200000001ff */
[----:B------:R-:W-:Y:S01]  /*03e0*/  SHF.R.U32.HI R35, RZ, 0x3, R24 ;  /* 0x00000003ff237819 */ /* 0x000fe20000011618 */
[----:B------:R-:W-:Y:S01]  /*03f0*/  IMAD R16, R5, UR13, R0 ;  /* 0x0000000d05107c24 */ /* 0x000fe2000f8e0200 */
[----:B------:R-:W-:Y:S02]  /*0400*/  IADD3 R19, PT, PT, R4, 0x300, RZ ;  /* 0x0000030004137810 */ /* 0x000fe40007ffe0ff */
[----:B------:R-:W-:Y:S01]  /*0410*/  SHF.R.U32.HI R31, RZ, 0x3, R18 ;  /* 0x00000003ff1f7819 */ /* 0x000fe20000011612 */
[----:B------:R-:W-:Y:S01]  /*0420*/  IMAD R8, R35, UR13, R0 ;  /* 0x0000000d23087c24 */ /* 0x000fe2000f8e0200 */
[----:B------:R-:W-:-:S02]  /*0430*/  SHF.R.U32.HI R33, RZ, 0x3, R19 ;  /* 0x00000003ff217819 */ /* 0x000fc40000011613 */
[----:B------:R-:W-:Y:S01]  /*0440*/  MOV R11, 0x4 ;  /* 0x00000004000b7802 */ /* 0x000fe20000000f00 */
[----:B------:R-:W-:Y:S01]  /*0450*/  IMAD R10, R31, UR13, R0 ;  /* 0x0000000d1f0a7c24 */ /* 0x000fe2000f8e0200 */
[----:B------:R-:W-:Y:S01]  /*0460*/  MOV R3, 0x4 ;  /* 0x0000000400037802 */ /* 0x000fe20000000f00 */
[----:B------:R-:W-:-:S04]  /*0470*/  IMAD.WIDE.U32 R8, R8, R9, UR8 ;  /* 0x0000000808087e25 */ /* 0x000fc8000f8e0009 */
[----:B------:R-:W-:Y:S01]  /*0480*/  HFMA2 R36, -RZ, RZ, 0, 2.384185791015625e-07 ;  /* 0x00000004ff247431 */ /* 0x000fe200000001ff */
[----:B------:R-:W-:Y:S01]  /*0490*/  SHF.R.U32.HI R37, RZ, 0x7, R4 ;  /* 0x00000007ff257819 */ /* 0x000fe20000011604 */
[----:B------:R-:W-:Y:S01]  /*04a0*/  IMAD R2, R33, UR13, R0 ;  /* 0x0000000d21027c24 */ /* 0x000fe2000f8e0200 */
[----:B------:R-:W-:Y:S01]  /*04b0*/  LOP3.LUT R34, R4, 0x7f, RZ, 0xc0, !PT ;  /* 0x0000007f04227812 */ /* 0x000fe200078ec0ff */
[----:B------:R-:W-:Y:S01]  /*04c0*/  IMAD.WIDE.U32 R10, R10, R11, UR8 ;  /* 0x000000080a0a7e25 */ /* 0x000fe2000f8e000b */
[----:B0-----:R0:W2:Y:S01]  /*04d0*/  LDG.E.CONSTANT R30, desc[UR14][R8.64] ;  /* 0x0000000e081e7981 */ /* 0x0010a2000c1e9900 */
[----:B------:R-:W-:Y:S02]  /*04e0*/  SHF.R.U32.HI R39, RZ, 0x7, R18 ;  /* 0x00000007ff277819 */ /* 0x000fe40000011612 */
[----:B------:R-:W-:Y:S01]  /*04f0*/  IMAD.WIDE.U32 R16, R16, R17, UR8 ;  /* 0x0000000810107e25 */ /* 0x000fe2000f8e0011 */
[----:B------:R-:W-:Y:S01]  /*0500*/  SHF.R.U32.HI R41, RZ, 0x7, R24 ;  /* 0x00000007ff297819 */ /* 0x000fe20000011618 */
[----:B------:R1:W3:Y:S02]  /*0510*/  LDG.E.CONSTANT R28, desc[UR14][R10.64] ;  /* 0x0000000e0a1c7981 */ /* 0x0002e4000c1e9900 */
[----:B------:R-:W-:Y:S01]  /*0520*/  IMAD.WIDE.U32 R2, R2, R3, UR8 ;  /* 0x0000000802027e25 */ /* 0x000fe2000f8e0003 */
[----:B------:R-:W-:Y:S01]  /*0530*/  SHF.R.U32.HI R45, RZ, 0x7, R19 ;  /* 0x00000007ff2d7819 */ /* 0x000fe20000011613 */
[----:B------:R4:W5:Y:S02]  /*0540*/  LDG.E.CONSTANT R26, desc[UR14][R16.64] ;  /* 0x0000000e101a7981 */ /* 0x000964000c1e9900 */
[----:B0-----:R-:W-:-:S02]  /*0550*/  HFMA2 R9, -RZ, RZ, 0, 2.384185791015625e-07 ;  /* 0x00000004ff097431 */ /* 0x001fc400000001ff */
[--C-:B------:R-:W-:Y:S01]  /*0560*/  IMAD R37, R37, UR16, R34.reuse ;  /* 0x0000001025257c24 */ /* 0x100fe2000f8e0222 */
[----:B------:R0:W2:Y:S01]  /*0570*/  LDG.E.CONSTANT R32, desc[UR14][R2.64] ;  /* 0x0000000e02207981 */ /* 0x0000a2000c1e9900 */
[--C-:B------:R-:W-:Y:S01]  /*0580*/  IMAD R39, R39, UR16, R34.reuse ;  /* 0x0000001027277c24 */ /* 0x100fe2000f8e0222 */
[----:B-1----:R-:W-:Y:S01]  /*0590*/  MOV R10, 0x4 ;  /* 0x00000004000a7802 */ /* 0x002fe20000000f00 */
[----:B------:R-:W-:Y:S02]  /*05a0*/  IMAD R45, R45, UR16, R34 ;  /* 0x000000102d2d7c24 */ /* 0x000fe4000f8e0222 */
[----:B----4-:R-:W-:-:S04]  /*05b0*/  IMAD.WIDE R16, R37, R36, UR6 ;  /* 0x0000000625107e25 */ /* 0x010fc8000f8e0224 */
[----:B------:R-:W-:Y:S01]  /*05c0*/  IMAD R36, R41, UR16, R34 ;  /* 0x0000001029247c24 */ /* 0x000fe2000f8e0222 */
[----:B0-----:R-:W-:Y:S01]  /*05d0*/  MOV R2, 0x4 ;  /* 0x0000000400027802 */ /* 0x001fe20000000f00 */
[----:B------:R-:W-:Y:S01]  /*05e0*/  IMAD.WIDE R10, R39, R10, UR6 ;  /* 0x00000006270a7e25 */ /* 0x000fe2000f8e020a */
[----:B------:R0:W4:Y:S03]  /*05f0*/  LDG.E.CONSTANT R41, desc[UR14][R16.64] ;  /* 0x0000000e10297981 */ /* 0x000126000c1e9900 */
[----:B------:R-:W-:Y:S01]  /*0600*/  IMAD.WIDE R8, R36, R9, UR6 ;  /* 0x0000000624087e25 */ /* 0x000fe2000f8e0209 */
[----:B------:R1:W4:Y:S03]  /*0610*/  LDG.E.CONSTANT R44, desc[UR14][R10.64] ;  /* 0x0000000e0a2c7981 */ /* 0x000326000c1e9900 */
[----:B------:R-:W-:-:S02]  /*0620*/  IMAD.WIDE R2, R45, R2, UR6 ;  /* 0x000000062d027e25 */ /* 0x000fc4000f8e0202 */
[----:B------:R1:W4:Y:S04]  /*0630*/  LDG.E.CONSTANT R45, desc[UR14][R8.64] ;  /* 0x0000000e082d7981 */ /* 0x000328000c1e9900 */
[----:B------:R1:W4:Y:S01]  /*0640*/  LDG.E.CONSTANT R47, desc[UR14][R2.64] ;  /* 0x0000000e022f7981 */ /* 0x000322000c1e9900 */
[----:B------:R-:W1:Y:S01]  /*0650*/  S2UR UR10, SR_CgaCtaId ;  /* 0x00000000000a79c3 */ /* 0x000e620000008800 */
[----:B------:R-:W-:Y:S01]  /*0660*/  UMOV UR5, 0x400 ;  /* 0x0000040000057882 */ /* 0x000fe20000000000 */
[----:B0-----:R-:W-:Y:S01]  /*0670*/  SHF.L.U32 R17, R4, 0x3, RZ ;  /* 0x0000000304117819 */ /* 0x001fe200000006ff */
[C---:B------:R-:W-:Y:S02]  /*0680*/  IMAD R16, R0.reuse, 0x84, R5 ;  /* 0x0000008400107824 */ /* 0x040fe400078e0205 */
[C---:B------:R-:W-:Y:S01]  /*0690*/  IMAD R31, R0.reuse, 0x84, R31 ;  /* 0x00000084001f7824 */ /* 0x040fe200078e021f */
[----:B------:R-:W-:Y:S01]  /*06a0*/  LOP3.LUT R34, R17, 0xe0, RZ, 0xc0, !PT ;  /* 0x000000e011227812 */ /* 0x000fe200078ec0ff */
[----:B------:R-:W-:Y:S01]  /*06b0*/  IMAD R35, R0, 0x84, R35 ;  /* 0x0000008400237824 */ /* 0x000fe200078e0223 */
[----:B-1----:R-:W-:Y:S01]  /*06c0*/  LOP3.LUT R11, R18, 0x780, RZ, 0xc0, !PT ;  /* 0x00000780120b7812 */ /* 0x002fe200078ec0ff */
[----:B------:R-:W-:Y:S01]  /*06d0*/  IMAD R33, R0, 0x84, R33 ;  /* 0x0000008400217824 */ /* 0x000fe200078e0221 */
[----:B------:R-:W-:-:S02]  /*06e0*/  LOP3.LUT R17, R24, 0x780, RZ, 0xc0, !PT ;  /* 0x0000078018117812 */ /* 0x000fc400078ec0ff */
[----:B------:R-:W-:Y:S02]  /*06f0*/  LOP3.LUT R19, R19, 0x780, RZ, 0xc0, !PT ;  /* 0x0000078013137812 */ /* 0x000fe400078ec0ff */
[--C-:B------:R-:W-:Y:S01]  /*0700*/  LOP3.LUT R11, R11, 0x7f, R4.reuse, 0xf8, !PT ;  /* 0x0000007f0b0b7812 */ /* 0x100fe200078ef804 */
[----:B------:R-:W-:Y:S01]  /*0710*/  ULEA UR5, UR10, UR5, 0x18 ;  /* 0x000000050a057291 */ /* 0x000fe2000f8ec0ff */
[----:B------:R-:W-:-:S05]  /*0720*/  LOP3.LUT R17, R17, 0x7f, R4, 0xf8, !PT ;  /* 0x0000007f11117812 */ /* 0x000fca00078ef804 */
[----:B------:R-:W-:Y:S02]  /*0730*/  LEA R9, R16, UR5, 0x2 ;  /* 0x0000000510097c11 */ /* 0x000fe4000f8e10ff */
[----:B------:R-:W-:Y:S02]  /*0740*/  LEA R31, R31, UR5, 0x2 ;  /* 0x000000051f1f7c11 */ /* 0x000fe4000f8e10ff */
[----:B------:R-:W-:Y:S02]  /*0750*/  LEA R35, R35, UR5, 0x2 ;  /* 0x0000000523237c11 */ /* 0x000fe4000f8e10ff */
[----:B------:R-:W-:Y:S02]  /*0760*/  LEA R33, R33, UR5, 0x2 ;  /* 0x0000000521217c11 */ /* 0x000fe4000f8e10ff */
[----:B------:R-:W-:Y:S02]  /*0770*/  LOP3.LUT R19, R19, 0x7f, R4, 0xf8, !PT ;  /* 0x0000007f13137812 */ /* 0x000fe400078ef804 */
[----:B------:R-:W-:-:S02]  /*0780*/  SHF.L.U32 R96, R4, 0x2, RZ ;  /* 0x0000000204607819 */ /* 0x000fc400000006ff */
[----:B------:R-:W-:Y:S02]  /*0790*/  LEA R24, R17, UR5, 0x2 ;  /* 0x0000000511187c11 */ /* 0x000fe4000f8e10ff */
[C---:B------:R-:W-:Y:S02]  /*07a0*/  SHF.L.U32 R2, R4.reuse, 0x5, RZ ;  /* 0x0000000504027819 */ /* 0x040fe400000006ff */
[----:B------:R-:W-:-:S04]  /*07b0*/  SHF.L.U32 R3, R4, 0x1, RZ ;  /* 0x0000000104037819 */ /* 0x000fc800000006ff */
[----:B------:R-:W-:Y:S01]  /*07c0*/  LOP3.LUT R3, R34, 0x700, R3, 0xf8, !PT ;  /* 0x0000070022037812 */ /* 0x000fe200078ef803 */
[----:B-----5:R0:W-:Y:S04]  /*07d0*/  STS [R9], R26 ;  /* 0x0000001a09007388 */ /* 0x0201e80000000800 */
[----:B---3--:R1:W-:Y:S04]  /*07e0*/  STS [R31], R28 ;  /* 0x0000001c1f007388 */ /* 0x0083e80000000800 */
[----:B--2---:R-:W-:Y:S01]  /*07f0*/  STS [R35], R30 ;  /* 0x0000001e23007388 */ /* 0x004fe20000000800 */
[----:B0-----:R-:W-:-:S02]  /*0800*/  LEA R26, R19, UR5, 0x2 ;  /* 0x00000005131a7c11 */ /* 0x001fc4000f8e10ff */
[----:B-1----:R-:W-:Y:S01]  /*0810*/  LEA R31, R11, UR5, 0x2 ;  /* 0x000000050b1f7c11 */ /* 0x002fe2000f8e10ff */
[----:B------:R-:W-:Y:S04]  /*0820*/  STS [R33], R32 ;  /* 0x0000002021007388 */ /* 0x000fe80000000800 */
[----:B----4-:R-:W-:Y:S04]  /*0830*/  STS [R96+UR5+0x1080], R41 ;  /* 0x0010802960007988 */ /* 0x010fe80008000805 */
        /* <DEDUP_REMOVED lines=9> */
[----:B------:R-:W2:Y:S01]  /*08d0*/  LDS.128 R32, [R2+UR5+0x1090] ;  /* 0x0010900502207984 */ /* 0x000ea20008000c00 */
        /* <DEDUP_REMOVED lines=37> */
[CC--:B------:R-:W-:Y:S01]  /*0b30*/  FFMA R86, R38.reuse, R33.reuse, R86 ;  /* 0x0000002126567223 */ /* 0x0c0fe20000000056 */
[----:B------:R-:W-:Y:S01]  /*0b40*/  FFMA R77, R38, R34, R77 ;  /* 0x00000022264d7223 */ /* 0x000fe2000000004d */
[C---:B------:R-:W-:Y:S01]  /*0b50*/  FFMA R9, R16.reuse, R32, R95 ;  /* 0x0000002010097223 */ /* 0x040fe2000000005f */
        /* <DEDUP_REMOVED lines=9> */
[-C--:B------:R-:W-:Y:S01]  /*0bf0*/  FFMA R88, R37, R35.reuse, R88 ;  /* 0x0000002325587223 */ /* 0x080fe20000000058 */
        /* <DEDUP_REMOVED lines=14> */
[----:B------:R-:W-:Y:S04]  /*0ce0*/  LDS.128 R24, [R3+UR5+0x210] ;  /* 0x0002100503187984 */ /* 0x000fe80008000c00 */
        /* <DEDUP_REMOVED lines=8> */
[----:B------:R-:W-:Y:S01]  /*0d70*/  FFMA R19, R22, R28, R83 ;  /* 0x0000001c16137223 */ /* 0x000fe20000000053 */
[C---:B------:R-:W-:Y:S01]  /*0d80*/  FFMA R45, R20.reuse, R29, R45 ;  /* 0x0000001d142d7223 */ /* 0x040fe2000000002d */
[C---:B------:R-:W-:Y:S01]  /*0d90*/  FFMA R53, R20.reuse, R30, R53 ;  /* 0x0000001e14357223 */ /* 0x040fe20000000035 */
[C---:B------:R-:W-:Y:S01]  /*0da0*/  FFMA R63, R20.reuse, R31, R63 ;  /* 0x0000001f143f7223 */ /* 0x040fe2000000003f */
[C---:B--2---:R-:W-:Y:S01]  /*0db0*/  FFMA R87, R20.reuse, R32, R9 ;  /* 0x0000002014577223 */ /* 0x044fe20000000009 */
[C---:B------:R-:W-:Y:S01]  /*0dc0*/  FFMA R6, R20.reuse, R33, R6 ;  /* 0x0000002114067223 */ /* 0x040fe20000000006 */
[----:B------:R-:W-:Y:S01]  /*0dd0*/  FFMA R7, R20, R34, R7 ;  /* 0x0000002214077223 */ /* 0x000fe20000000007 */
        /* <DEDUP_REMOVED lines=25> */
[----:B------:R-:W-:Y:S01]  /*0f70*/  FFMA R20, R20, R35, R10 ;  /* 0x0000002314147223 */ /* 0x000fe2000000000a */
[CC--:B------:R-:W-:Y:S01]  /*0f80*/  FFMA R89, R21.reuse, R33.reuse, R8 ;  /* 0x0000002115597223 */ /* 0x0c0fe20000000008 */
        /* <DEDUP_REMOVED lines=13> */
[CC--:B------:R-:W-:Y:S01]  /*1060*/  FFMA R90, R27.reuse, R33.reuse, R90 ;  /* 0x000000211b5a7223 */ /* 0x0c0fe2000000005a */
[----:B------:R-:W-:Y:S01]  /*1070*/  FFMA R81, R27, R34, R81 ;  /* 0x000000221b517223 */ /* 0x000fe20000000051 */
[----:B------:R-:W-:Y:S04]  /*1080*/  LDS.128 R28, [R2+UR5+0x1480] ;  /* 0x00148005021c7984 */ /* 0x000fe80008000c00 */
[----:B------:R-:W0:Y:S04]  /*1090*/  LDS.128 R36, [R3+UR5+0x430] ;  /* 0x0004300503247984 */ /* 0x000e280008000c00 */
[----:B------:R-:W1:Y:S04]  /*10a0*/  LDS.128 R8, [R2+UR5+0x1490] ;  /* 0x0014900502087984 */ /* 0x000e680008000c00 */
[----:B------:R-:W2:Y:S01]  /*10b0*/  LDS.128 R24, [R3+UR5+0x420] ;  /* 0x0004200503187984 */ /* 0x000ea20008000c00 */
[C---:B------:R-:W-:Y:S01]  /*10c0*/  FFMA R15, R22.reuse, R32, R15 ;  /* 0x00000020160f7223 */ /* 0x040fe2000000000f */
[C---:B------:R-:W-:Y:S01]  /*10d0*/  FFMA R14, R22.reuse, R33, R14 ;  /* 0x00000021160e7223 */ /* 0x040fe2000000000e */
[C---:B------:R-:W-:Y:S01]  /*10e0*/  FFMA R13, R22.reuse, R34, R13 ;  /* 0x00000022160d7223 */ /* 0x040fe2000000000d */
[-C--:B------:R-:W-:Y:S01]  /*10f0*/  FFMA R18, R22, R35.reuse, R18 ;  /* 0x0000002316127223 */ /* 0x080fe20000000012 */
[CC--:B------:R-:W-:Y:S01]  /*1100*/  FFMA R12, R21.reuse, R32.reuse, R12 ;  /* 0x00000020150c7223 */ /* 0x0c0fe2000000000c */
[----:B------:R-:W-:Y:S01]  /*1110*/  FFMA R16, R21, R35, R16 ;  /* 0x0000002315107223 */ /* 0x000fe20000000010 */
[C---:B------:R-:W-:Y:S01]  /*1120*/  FFMA R40, R23.reuse, R32, R40 ;  /* 0x0000002017287223 */ /* 0x040fe20000000028 */
[C---:B------:R-:W-:Y:S01]  /*1130*/  FFMA R42, R23.reuse, R33, R42 ;  /* 0x00000021172a7223 */ /* 0x040fe2000000002a */
[C---:B------:R-:W-:Y:S01]  /*1140*/  FFMA R55, R23.reuse, R34, R55 ;  /* 0x0000002217377223 */ /* 0x040fe20000000037 */
[----:B------:R-:W-:-:S02]  /*1150*/  FFMA R74, R23, R35, R74 ;  /* 0x00000023174a7223 */ /* 0x000fc4000000004a */
[----:B------:R-:W-:Y:S01]  /*1160*/  LDS.128 R32, [R3+UR5+0x640] ;  /* 0x0006400503207984 */ /* 0x000fe20008000c00 */
[-C--:B0-----:R-:W-:Y:S01]  /*1170*/  FFMA R43, R36, R28.reuse, R43 ;  /* 0x0000001c242b7223 */ /* 0x081fe2000000002b */
[----:B------:R-:W-:Y:S01]  /*1180*/  FFMA R19, R38, R28, R19 ;  /* 0x0000001c26137223 */ /* 0x000fe20000000013 */
[-C--:B------:R-:W-:Y:S01]  /*1190*/  FFMA R45, R36, R29.reuse, R45 ;  /* 0x0000001d242d7223 */ /* 0x080fe2000000002d */
[----:B------:R-:W-:Y:S01]  /*11a0*/  FFMA R51, R38, R29, R51 ;  /* 0x0000001d26337223 */ /* 0x000fe20000000033 */
[-C--:B------:R-:W-:Y:S01]  /*11b0*/  FFMA R53, R36, R30.reuse, R53 ;  /* 0x0000001e24357223 */ /* 0x080fe20000000035 */
[----:B------:R-:W-:Y:S01]  /*11c0*/  FFMA R61, R38, R30, R61 ;  /* 0x0000001e263d7223 */ /* 0x000fe2000000003d */
        /* <DEDUP_REMOVED lines=58> */
[----:B------:R-:W-:Y:S04]  /*1570*/  LDS.128 R24, [R3+UR5+0x630] ;  /* 0x0006300503187984 */ /* 0x000fe80008000c00 */
[----:B------:R-:W0:Y:S04]  /*1580*/  LDS.128 R28, [R2+UR5+0x1680] ;  /* 0x00168005021c7984 */ /* 0x000e280008000c00 */
[----:B------:R-:W1:Y:S01]  /*1590*/  LDS.128 R8, [R2+UR5+0x1690] ;  /* 0x0016900502087984 */ /* 0x000e620008000c00 */
        /* <DEDUP_REMOVED lines=133> */
[----:B------:R-:W0:Y:S04]  /*1df0*/  LDS.128 R28, [R2+UR5+0x1a80] ;  /* 0x001a8005021c7984 */ /* 0x000e280008000c00 */
[----:B------:R-:W1:Y:S04]  /*1e00*/  LDS.128 R8, [R2+UR5+0x1a90] ;  /* 0x001a900502087984 */ /* 0x000e680008000c00 */
[----:B------:R-:W2:Y:S04]  /*1e10*/  LDS.128 R24, [R3+UR5+0xa50] ;  /* 0x000a500503187984 */ /* 0x000ea80008000c00 */
[----:B------:R-:W-:Y:S01]  /*1e20*/  LDS.128 R40, [R3+UR5+0xc70] ;  /* 0x000c700503287984 */ /* 0x000fe20008000c00 */
[C---:B0-----:R-:W-:Y:S01]  /*1e30*/  FFMA R37, R32.reuse, R28, R37 ;  /* 0x0000001c20257223 */ /* 0x041fe20000000025 */
[C---:B------:R-:W-:Y:S01]  /*1e40*/  FFMA R45, R32.reuse, R29, R45 ;  /* 0x0000001d202d7223 */ /* 0x040fe2000000002d */
[C---:B------:R-:W-:Y:S01]  /*1e50*/  FFMA R53, R32.reuse, R30, R53 ;  /* 0x0000001e20357223 */ /* 0x040fe20000000035 */
[C---:B------:R-:W-:Y:S01]  /*1e60*/  FFMA R63, R32.reuse, R31, R63 ;  /* 0x0000001f203f7223 */ /* 0x040fe2000000003f */
[C---:B-1----:R-:W-:Y:S01]  /*1e70*/  FFMA R87, R32.reuse, R8, R87 ;  /* 0x0000000820577223 */ /* 0x042fe20000000057 */
        /* <DEDUP_REMOVED lines=54> */
[----:B------:R-:W-:Y:S04]  /*21e0*/  LDS.128 R24, [R3+UR5+0xc60] ;  /* 0x000c600503187984 */ /* 0x000fe80008000c00 */
[----:B------:R-:W0:Y:S04]  /*21f0*/  LDS.128 R28, [R2+UR5+0x1c80] ;  /* 0x001c8005021c7984 */ /* 0x000e280008000c00 */
[----:B------:R-:W1:Y:S01]  /*2200*/  LDS.128 R12, [R2+UR5+0x1c90] ;  /* 0x001c9005020c7984 */ /* 0x000e620008000c00 */
[----:B------:R-:W-:Y:S01]  /*2210*/  FFMA R18, R34, R11, R18 ;  /* 0x0000000b22127223 */ /* 0x000fe20000000012 */
[C---:B------:R-:W-:Y:S01]  /*2220*/  FFMA R38, R35.reuse, R8, R38 ;  /* 0x0000000823267223 */ /* 0x040fe20000000026 */
[C---:B------:R-:W-:Y:S01]  /*2230*/  FFMA R34, R35.reuse, R9, R21 ;  /* 0x0000000923227223 */ /* 0x040fe20000000015 */
[C---:B------:R-:W-:Y:S01]  /*2240*/  FFMA R55, R35.reuse, R10, R55 ;  /* 0x0000000a23377223 */ /* 0x040fe20000000037 */
[----:B------:R-:W-:-:S02]  /*2250*/  FFMA R74, R35, R11, R74 ;  /* 0x0000000b234a7223 */ /* 0x000fc4000000004a */
[----:B------:R-:W-:Y:S01]  /*2260*/  LDS.128 R8, [R3+UR5+0xe80] ;  /* 0x000e800503087984 */ /* 0x000fe20008000c00 */
[----:B------:R-:W-:Y:S01]  /*2270*/  UIADD3 UR8, UP0, UPT, UR8, 0x20, URZ ;  /* 0x0000002008087890 */ /* 0x000fe2000ff1e0ff */
        /* <DEDUP_REMOVED lines=40> */
[----:B------:R-:W-:Y:S01]  /*2500*/  FFMA R42, R42, R15, R18 ;  /* 0x0000000f2a2a7223 */ /* 0x000fe20000000012 */
[----:B------:R-:W-:Y:S04]  /*2510*/  LDS.128 R28, [R3+UR5+0xe70] ;  /* 0x000e7005031c7984 */ /* 0x000fe80008000c00 */
[----:B------:R-:W0:Y:S04]  /*2520*/  LDS.128 R44, [R2+UR5+0x1e80] ;  /* 0x001e8005022c7984 */ /* 0x000e280008000c00 */
[----:B------:R-:W1:Y:S01]  /*2530*/  LDS.128 R16, [R2+UR5+0x1e90] ;  /* 0x001e900502107984 */ /* 0x000e620008000c00 */
[----:B------:R-:W-:-:S02]  /*2540*/  UIADD3 UR4, UPT, UPT, UR4, 0x8, URZ ;  /* 0x0000000804047890 */ /* 0x000fc4000fffe0ff */
[----:B------:R-:W-:Y:S02]  /*2550*/  UIADD3.X UR9, UPT, UPT, URZ, UR9, URZ, UP0, !UPT ;  /* 0x00000009ff097290 */ /* 0x000fe400087fe4ff */
[----:B------:R-:W-:Y:S01]  /*2560*/  UISETP.GE.AND UP0, UPT, UR4, UR13, UPT ;  /* 0x0000000d0400728c */ /* 0x000fe2000bf06270 */
[C---:B------:R-:W-:Y:S01]  /*2570*/  FFMA R82, R25.reuse, R12, R82 ;  /* 0x0000000c19527223 */ /* 0x040fe20000000052 */
[C---:B------:R-:W-:Y:S01]  /*2580*/  FFMA R80, R25.reuse, R13, R80 ;  /* 0x0000000d19507223 */ /* 0x040fe20000000050 */
[C---:B------:R-:W-:Y:S01]  /*2590*/  FFMA R75, R25.reuse, R14, R75 ;  /* 0x0000000e194b7223 */ /* 0x040fe2000000004b */
[-C--:B------:R-:W-:Y:S01]  /*25a0*/  FFMA R88, R25, R15.reuse, R88 ;  /* 0x0000000f19587223 */ /* 0x080fe20000000058 */
[C---:B------:R-:W-:Y:S01]  /*25b0*/  FFMA R94, R27.reuse, R15, R94 ;  /* 0x0000000f1b5e7223 */ /* 0x040fe2000000005e */
[C---:B------:R-:W-:Y:S01]  /*25c0*/  FFMA R87, R40.reuse, R12, R87 ;  /* 0x0000000c28577223 */ /* 0x040fe20000000057 */
[C---:B------:R-:W-:Y:S01]  /*25d0*/  FFMA R6, R40.reuse, R13, R6 ;  /* 0x0000000d28067223 */ /* 0x040fe20000000006 */
[CC--:B------:R-:W-:Y:S01]  /*25e0*/  FFMA R7, R40.reuse, R14.reuse, R7 ;  /* 0x0000000e28077223 */ /* 0x0c0fe20000000007 */
[C---:B------:R-:W-:Y:S01]  /*25f0*/  FFMA R89, R27.reuse, R14, R81 ;  /* 0x0000000e1b597223 */ /* 0x040fe20000000051 */
[----:B------:R-:W-:Y:S01]  /*2600*/  FFMA R40, R40, R15, R20 ;  /* 0x0000000f28287223 */ /* 0x000fe20000000014 */
[C---:B------:R-:W-:Y:S01]  /*2610*/  FFMA R79, R26.reuse, R12, R79 ;  /* 0x0000000c1a4f7223 */ /* 0x040fe2000000004f */
[C---:B------:R-:W-:Y:S01]  /*2620*/  FFMA R86, R26.reuse, R13, R86 ;  /* 0x0000000d1a567223 */ /* 0x040fe20000000056 */
[C---:B------:R-:W-:Y:S01]  /*2630*/  FFMA R77, R26.reuse, R14, R77 ;  /* 0x0000000e1a4d7223 */ /* 0x040fe2000000004d */
[----:B------:R-:W-:Y:S01]  /*2640*/  FFMA R22, R26, R15, R22 ;  /* 0x0000000f1a167223 */ /* 0x000fe20000000016 */
[CC--:B------:R-:W-:Y:S01]  /*2650*/  FFMA R92, R27.reuse, R12.reuse, R92 ;  /* 0x0000000c1b5c7223 */ /* 0x0c0fe2000000005c */
[-C--:B------:R-:W-:Y:S01]  /*2660*/  FFMA R90, R27, R13.reuse, R90 ;  /* 0x0000000d1b5a7223 */ /* 0x080fe2000000005a */
[C---:B------:R-:W-:Y:S01]  /*2670*/  FFMA R32, R41.reuse, R12, R32 ;  /* 0x0000000c29207223 */ /* 0x040fe20000000020 */
[CC--:B------:R-:W-:Y:S01]  /*2680*/  FFMA R36, R41.reuse, R13.reuse, R36 ;  /* 0x0000000d29247223 */ /* 0x0c0fe20000000024 */
[----:B------:R-:W-:Y:S01]  /*2690*/  FFMA R91, R41, R14, R91 ;  /* 0x0000000e295b7223 */ /* 0x000fe2000000005b */
[C---:B------:R-:W-:Y:S01]  /*26a0*/  FFMA R38, R43.reuse, R12, R38 ;  /* 0x0000000c2b267223 */ /* 0x040fe20000000026 */
[C---:B------:R-:W-:Y:S01]  /*26b0*/  FFMA R34, R43.reuse, R13, R34 ;  /* 0x0000000d2b227223 */ /* 0x040fe20000000022 */
[C---:B------:R-:W-:Y:S01]  /*26c0*/  FFMA R55, R43.reuse, R14, R55 ;  /* 0x0000000e2b377223 */ /* 0x040fe20000000037 */
[----:B------:R-:W-:Y:S01]  /*26d0*/  FFMA R74, R43, R15, R74 ;  /* 0x0000000f2b4a7223 */ /* 0x000fe2000000004a */
[----:B------:R-:W-:Y:S01]  /*26e0*/  USHF.L.U32 UR5, UR16, 0x3, URZ ;  /* 0x0000000310057899 */ /* 0x000fe200080006ff */
[C---:B0-----:R-:W-:Y:S01]  /*26f0*/  FFMA R98, R29.reuse, R44, R98 ;  /* 0x0000002c1d627223 */ /* 0x041fe20000000062 */
[C---:B------:R-:W-:Y:S01]  /*2700*/  FFMA R54, R29.reuse, R45, R54 ;  /* 0x0000002d1d367223 */ /* 0x040fe20000000036 */
[C---:B------:R-:W-:Y:S01]  /*2710*/  FFMA R62, R29.reuse, R46, R62 ;  /* 0x0000002e1d3e7223 */ /* 0x040fe2000000003e */
[C---:B------:R-:W-:Y:S01]  /*2720*/  FFMA R70, R29.reuse, R47, R70 ;  /* 0x0000002f1d467223 */ /* 0x040fe20000000046 */
[C---:B-1----:R-:W-:Y:S01]  /*2730*/  FFMA R82, R29.reuse, R16, R82 ;  /* 0x000000101d527223 */ /* 0x042fe20000000052 */
[C---:B------:R-:W-:Y:S01]  /*2740*/  FFMA R80, R29.reuse, R17, R80 ;  /* 0x000000111d507223 */ /* 0x040fe20000000050 */
[C---:B------:R-:W-:Y:S01]  /*2750*/  FFMA R75, R29.reuse, R18, R75 ;  /* 0x000000121d4b7223 */ /* 0x040fe2000000004b */
[-C--:B------:R-:W-:Y:S01]  /*2760*/  FFMA R88, R29, R19.reuse, R88 ;  /* 0x000000131d587223 */ /* 0x080fe20000000058 */
[CC--:B------:R-:W-:Y:S01]  /*2770*/  FFMA R20, R31.reuse, R19.reuse, R94 ;  /* 0x000000131f147223 */ /* 0x0c0fe2000000005e */
[C---:B------:R-:W-:Y:S01]  /*2780*/  FFMA R95, R8.reuse, R16, R87 ;  /* 0x00000010085f7223 */ /* 0x040fe20000000057 */
[C---:B------:R-:W-:Y:S01]  /*2790*/  FFMA R29, R31.reuse, R18, R89 ;  /* 0x000000121f1d7223 */ /* 0x040fe20000000059 */
        /* <DEDUP_REMOVED lines=39> */
[-C--:B------:R-:W-:Y:S01]  /*2a10*/  FFMA R90, R31, R17.reuse, R90 ;  /* 0x000000111f5a7223 */ /* 0x080fe2000000005a */
        /* <DEDUP_REMOVED lines=13> */
[----:B------:R-:W-:Y:S01]  /*2af0*/  UIMAD.WIDE UR6, UR5, 0x4, UR6 ;  /* 0x00000004050678a5 */ /* 0x000fe2000f8e0206 */
[----:B------:R-:W-:Y:S06]  /*2b00*/  BAR.SYNC.DEFER_BLOCKING 0x0 ;  /* 0x0000000000007b1d */ /* 0x000fec0000010000 */
[----:B------:R-:W-:Y:S05]  /*2b10*/  BRA.U !UP0, `(.L_x_4) ;  /* 0xffffffd908207547 */ /* 0x000fea000b83ffff */
.L_x_3:
[----:B------:R-:W1:Y:S01]  /*2b20*/  S2R R5, SR_TID.X ;  /* 0x0000000000057919 */ /* 0x000e620000002100 */
[----:B------:R-:W2:Y:S01]  /*2b30*/  LDCU UR5, c[0x0][0x39c] ;  /* 0x00007380ff0577ac */ /* 0x000ea20008000800 */
[----:B------:R-:W3:Y:S01]  /*2b40*/  LDCU.64 UR6, c[0x0][0x380] ;  /* 0x00007000ff0677ac */ /* 0x000ee20008000a00 */
[----:B--2---:R-:W-:-:S04]  /*2b50*/  UIMAD UR4, UR11, UR5, UR12 ;  /* 0x000000050b0472a4 */ /* 0x004fc8000f8e020c */
[----:B------:R-:W-:Y:S01]  /*2b60*/  USHF.L.U32 UR4, UR4, 0x7, URZ ;  /* 0x0000000704047899 */ /* 0x000fe200080006ff */
[C---:B-1----:R-:W-:Y:S02]  /*2b70*/  SHF.L.U32 R0, R5.reuse, 0x1, RZ ;  /* 0x0000000105007819 */ /* 0x042fe400000006ff */
[----:B------:R-:W-:Y:S02]  /*2b80*/  SHF.L.U32 R2, R5, 0x3, RZ ;  /* 0x0000000305027819 */ /* 0x000fe400000006ff */
[----:B------:R-:W-:Y:S02]  /*2b90*/  SHF.R.U32.HI R3, RZ, 0x1, R5 ;  /* 0x00000001ff037819 */ /* 0x000fe40000011605 */
[----:B------:R-:W-:Y:S02]  /*2ba0*/  LOP3.LUT R0, R0, 0x38, RZ, 0xc0, !PT ;  /* 0x0000003800007812 */ /* 0x000fe400078ec0ff */
[----:B------:R-:W-:Y:S02]  /*2bb0*/  LOP3.LUT R2, R2, 0x18, RZ, 0xc0, !PT ;  /* 0x0000001802027812 */ /* 0x000fe400078ec0ff */
[----:B------:R-:W-:-:S02]  /*2bc0*/  LOP3.LUT R0, R0, 0x1c0, R3, 0xf8, !PT ;  /* 0x000001c000007812 */ /* 0x000fc400078ef803 */
[----:B------:R-:W-:-:S05]  /*2bd0*/  LOP3.LUT R3, R2, 0x60, R5, 0xf8, !PT ;  /* 0x0000006002037812 */ /* 0x000fca00078ef805 */
[----:B------:R-:W-:-:S05]  /*2be0*/  IMAD R3, R0, UR5, R3 ;  /* 0x0000000500037c24 */ /* 0x000fca000f8e0203 */
[C---:B------:R-:W-:Y:S02]  /*2bf0*/  IADD3 R0, PT, PT, R3.reuse, UR5, RZ ;  /* 0x0000000503007c10 */ /* 0x040fe4000fffe0ff */
[C---:B------:R-:W-:Y:S02]  /*2c00*/  IADD3 R5, P0, PT, R3.reuse, UR4, RZ ;  /* 0x0000000403057c10 */ /* 0x040fe4000ff1e0ff */
[C---:B------:R-:W-:Y:S02]  /*2c10*/  IADD3 R4, P1, PT, R0.reuse, UR4, RZ ;  /* 0x0000000400047c10 */ /* 0x040fe4000ff3e0ff */
[----:B------:R-:W-:Y:S02]  /*2c20*/  LEA.HI.X.SX32 R8, R3, RZ, 0x1, P0 ;  /* 0x000000ff03087211 */ /* 0x000fe400000f0eff */
[----:B---3--:R-:W-:Y:S02]  /*2c30*/  LEA R18, P0, R5, UR6, 0x2 ;  /* 0x0000000605127c11 */ /* 0x008fe4000f8010ff */
[----:B------:R-:W-:-:S02]  /*2c40*/  IADD3 R2, PT, PT, R0, 0x1, RZ ;  /* 0x0000000100027810 */ /* 0x000fc40007ffe0ff */
[----:B------:R-:W-:Y:S02]  /*2c50*/  LEA.HI.X.SX32 R3, R0, RZ, 0x1, P1 ;  /* 0x000000ff00037211 */ /* 0x000fe400008f0eff */
[----:B------:R-:W-:Y:S02]  /*2c60*/  LEA R16, P1, R4, UR6, 0x2 ;  /* 0x0000000604107c11 */ /* 0x000fe4000f8210ff */
[----:B------:R-:W-:Y:S02]  /*2c70*/  LEA.HI.X R19, R5, UR7, R8, 0x2, P0 ;  /* 0x0000000705137c11 */ /* 0x000fe400080f1408 */
[----:B------:R-:W-:Y:S02]  /*2c80*/  IADD3 R8, P0, PT, R2, UR4, RZ ;  /* 0x0000000402087c10 */ /* 0x000fe4000ff1e0ff */
[----:B------:R-:W-:Y:S01]  /*2c90*/  LEA.HI.X R17, R4, UR7, R3, 0x2, P1 ;  /* 0x0000000704117c11 */ /* 0x000fe200088f1403 */
[----:B0-----:R0:W-:Y:S01]  /*2ca0*/  STG.E desc[UR14][R18.64], R21 ;  /* 0x0000001512007986 */ /* 0x0011e2000c10190e */
[----:B------:R-:W-:-:S02]  /*2cb0*/  IADD3 R24, PT, PT, R0, 0x2, RZ ;  /* 0x0000000200187810 */ /* 0x000fc40007ffe0ff */
[C---:B------:R-:W-:Y:S01]  /*2cc0*/  IADD3 R3, PT, PT, R0.reuse, 0x3, RZ ;  /* 0x0000000300037810 */ /* 0x040fe20007ffe0ff */
[----:B------:R-:W-:Y:S01]  /*2cd0*/  STG.E desc[UR14][R18.64+0x4], R49 ;  /* 0x0000043112007986 */ /* 0x000fe2000c10190e */
[----:B------:R-:W-:Y:S02]  /*2ce0*/  IADD3 R4, PT, PT, R0, 0x4, RZ ;  /* 0x0000000400047810 */ /* 0x000fe40007ffe0ff */
[----:B------:R-:W-:Y:S01]  /*2cf0*/  LEA.HI.X.SX32 R11, R2, RZ, 0x1, P0 ;  /* 0x000000ff020b7211 */ /* 0x000fe200000f0eff */
[----:B------:R-:W-:Y:S01]  /*2d00*/  STG.E desc[UR14][R18.64+0x8], R59 ;  /* 0x0000083b12007986 */ /* 0x000fe2000c10190e */
[----:B------:R-:W-:Y:S02]  /*2d10*/  LEA R10, P0, R8, UR6, 0x2 ;  /* 0x00000006080a7c11 */ /* 0x000fe4000f8010ff */
[----:B------:R-:W-:Y:S01]  /*2d20*/  IADD3 R9, P1, PT, R24, UR4, RZ ;  /* 0x0000000418097c10 */ /* 0x000fe2000ff3e0ff */
[----:B------:R-:W-:Y:S01]  /*2d30*/  STG.E desc[UR14][R18.64+0xc], R67 ;  /* 0x00000c4312007986 */ /* 0x000fe2000c10190e */
[----:B------:R-:W-:-:S02]  /*2d40*/  IADD3 R5, P2, PT, R3, UR4, RZ ;  /* 0x0000000403057c10 */ /* 0x000fc4000ff5e0ff */
[----:B------:R-:W-:Y:S01]  /*2d50*/  IADD3 R28, P3, PT, R4, UR4, RZ ;  /* 0x00000004041c7c10 */ /* 0x000fe2000ff7e0ff */
[----:B------:R-:W-:Y:S01]  /*2d60*/  STG.E desc[UR14][R18.64+0x10], R73 ;  /* 0x0000104912007986 */ /* 0x000fe2000c10190e */
[----:B------:R-:W-:Y:S02]  /*2d70*/  LEA.HI.X R11, R8, UR7, R11, 0x2, P0 ;  /* 0x00000007080b7c11 */ /* 0x000fe400080f140b */
[----:B------:R-:W-:Y:S01]  /*2d80*/  LEA.HI.X.SX32 R32, R24, RZ, 0x1, P1 ;  /* 0x000000ff18207211 */ /* 0x000fe200008f0eff */
[----:B------:R-:W-:Y:S01]  /*2d90*/  STG.E desc[UR14][R18.64+0x14], R76 ;  /* 0x0000144c12007986 */ /* 0x000fe2000c10190e */
[----:B------:R-:W-:Y:S02]  /*2da0*/  LEA R8, P0, R9, UR6, 0x2 ;  /* 0x0000000609087c11 */ /* 0x000fe4000f8010ff */
[----:B------:R-:W-:Y:S01]  /*2db0*/  LEA.HI.X.SX32 R30, R3, RZ, 0x1, P2 ;  /* 0x000000ff031e7211 */ /* 0x000fe200010f0eff */
[----:B------:R-:W-:Y:S01]  /*2dc0*/  STG.E desc[UR14][R18.64+0x18], R71 ;  /* 0x0000184712007986 */ /* 0x000fe2000c10190e */
[----:B------:R-:W-:-:S02]  /*2dd0*/  IADD3 R26, PT, PT, R0, 0x5, RZ ;  /* 0x00000005001a7810 */ /* 0x000fc40007ffe0ff */
[----:B------:R-:W-:Y:S01]  /*2de0*/  LEA.HI.X.SX32 R3, R4, RZ, 0x1, P3 ;  /* 0x000000ff04037211 */ /* 0x000fe200018f0eff */
[----:B------:R1:W-:Y:S01]  /*2df0*/  STG.E desc[UR14][R18.64+0x1c], R84 ;  /* 0x00001c5412007986 */ /* 0x0003e2000c10190e */
[----:B------:R-:W-:Y:S02]  /*2e00*/  LEA R2, P2, R28, UR6, 0x2 ;  /* 0x000000061c027c11 */ /* 0x000fe4000f8410ff */
[----:B------:R-:W-:Y:S01]  /*2e10*/  LEA.HI.X R9, R9, UR7, R32, 0x2, P0 ;  /* 0x0000000709097c11 */ /* 0x000fe200080f1420 */
[----:B------:R2:W-:Y:S01]  /*2e20*/  STG.E desc[UR14][R16.64], R98 ;  /* 0x0000006210007986 */ /* 0x0005e2000c10190e */
[----:B------:R-:W-:Y:S02]  /*2e30*/  IADD3 R31, P0, PT, R26, UR4, RZ ;  /* 0x000000041a1f7c10 */ /* 0x000fe4000ff1e0ff */
[----:B------:R-:W-:Y:S01]  /*2e40*/  LEA R4, P1, R5, UR6, 0x2 ;  /* 0x0000000605047c11 */ /* 0x000fe2000f8210ff */
[----:B------:R3:W-:Y:S01]  /*2e50*/  STG.E desc[UR14][R10.64], R54 ;  /* 0x000000360a007986 */ /* 0x0007e2000c10190e */
[----:B------:R-:W-:-:S02]  /*2e60*/  LEA.HI.X R3, R28, UR7, R3, 0x2, P2 ;  /* 0x000000071c037c11 */ /* 0x000fc400090f1403 */
[----:B------:R-:W-:Y:S01]  /*2e70*/  IADD3 R28, PT, PT, R0, 0x6, RZ ;  /* 0x00000006001c7810 */ /* 0x000fe20007ffe0ff */
[----:B------:R4:W-:Y:S01]  /*2e80*/  STG.E desc[UR14][R8.64], R62 ;  /* 0x0000003e08007986 */ /* 0x0009e2000c10190e */
[----:B------:R-:W-:Y:S02]  /*2e90*/  LEA.HI.X.SX32 R32, R26, RZ, 0x1, P0 ;  /* 0x000000ff1a207211 */ /* 0x000fe400000f0eff */
[----:B------:R-:W-:Y:S02]  /*2ea0*/  LEA.HI.X R5, R5, UR7, R30, 0x2, P1 ;  /* 0x0000000705057c11 */ /* 0x000fe400088f141e */
[----:B------:R-:W-:Y:S02]  /*2eb0*/  LEA R34, P0, R31, UR6, 0x2 ;  /* 0x000000061f227c11 */ /* 0x000fe4000f8010ff */
[----:B------:R-:W-:Y:S01]  /*2ec0*/  IADD3 R30, PT, PT, R0, 0x7, RZ ;  /* 0x00000007001e7810 */ /* 0x000fe20007ffe0ff */
[----:B------:R-:W-:Y:S01]  /*2ed0*/  STG.E desc[UR14][R4.64], R70 ;  /* 0x0000004604007986 */ /* 0x000fe2000c10190e */
[----:B------:R-:W-:-:S02]  /*2ee0*/  IADD3 R33, P1, PT, R28, UR4, RZ ;  /* 0x000000041c217c10 */ /* 0x000fc4000ff3e0ff */
[----:B------:R-:W-:Y:S01]  /*2ef0*/  LEA.HI.X R35, R31, UR7, R32, 0x2, P0 ;  /* 0x000000071f237c11 */ /* 0x000fe200080f1420 */
[----:B------:R5:W-:Y:S01]  /*2f00*/  STG.E desc[UR14][R2.64], R82 ;  /* 0x0000005202007986 */ /* 0x000be2000c10190e */
[----:B------:R-:W-:Y:S02]  /*2f10*/  IADD3 R26, P2, PT, R30, UR4, RZ ;  /* 0x000000041e1a7c10 */ /* 0x000fe4000ff5e0ff */
[----:B------:R-:W-:Y:S01]  /*2f20*/  LEA.HI.X.SX32 R28, R28, RZ, 0x1, P1 ;  /* 0x000000ff1c1c7211 */ /* 0x000fe200008f0eff */
[----:B------:R5:W-:Y:S01]  /*2f30*/  STG.E desc[UR14][R34.64], R80 ;  /* 0x0000005022007986 */ /* 0x000be2000c10190e */
[----:B------:R-:W-:Y:S02]  /*2f40*/  LEA R32, P0, R33, UR6, 0x2 ;  /* 0x0000000621207c11 */ /* 0x000fe4000f8010ff */
[----:B------:R-:W-:Y:S02]  /*2f50*/  IADD3 R0, PT, PT, R0, UR5, RZ ;  /* 0x0000000500007c10 */ /* 0x000fe4000fffe0ff */
[----:B------:R-:W-:-:S02]  /*2f60*/  LEA.HI.X.SX32 R31, R30, RZ, 0x1, P2 ;  /* 0x000000ff1e1f7211 */ /* 0x000fc400010f0eff */
[----:B------:R-:W-:Y:S02]  /*2f70*/  LEA.HI.X R33, R33, UR7, R28, 0x2, P0 ;  /* 0x0000000721217c11 */ /* 0x000fe400080f141c */
[----:B------:R-:W-:Y:S02]  /*2f80*/  LEA R30, P1, R26, UR6, 0x2 ;  /* 0x000000061a1e7c11 */ /* 0x000fe4000f8210ff */
[----:B------:R-:W-:Y:S01]  /*2f90*/  IADD3 R36, P0, PT, R0, UR4, RZ ;  /* 0x0000000400247c10 */ /* 0x000fe2000ff1e0ff */
[----:B------:R5:W-:Y:S01]  /*2fa0*/  STG.E desc[UR14][R32.64], R75 ;  /* 0x0000004b20007986 */ /* 0x000be2000c10190e */
[----:B------:R-:W-:Y:S02]  /*2fb0*/  IADD3 R24, PT, PT, R24, UR5, RZ ;  /* 0x0000000518187c10 */ /* 0x000fe4000fffe0ff */
[----:B0-----:R-:W-:Y:S02]  /*2fc0*/  IADD3 R21, PT, PT, R0, 0x3, RZ ;  /* 0x0000000300157810 */ /* 0x001fe40007ffe0ff */
[----:B------:R-:W-:-:S02]  /*2fd0*/  LEA.HI.X R31, R26, UR7, R31, 0x2, P1 ;  /* 0x000000071a1f7c11 */ /* 0x000fc400088f141f */
[----:B------:R-:W-:Y:S02]  /*2fe0*/  LEA.HI.X.SX32 R41, R0, RZ, 0x1, P0 ;  /* 0x000000ff00297211 */ /* 0x000fe400000f0eff */
[----:B------:R-:W-:Y:S01]  /*2ff0*/  LEA R44, P0, R36, UR6, 0x2 ;  /* 0x00000006242c7c11 */ /* 0x000fe2000f8010ff */
[----:B------:R0:W-:Y:S01]  /*3000*/  STG.E desc[UR14][R30.64], R88 ;  /* 0x000000581e007986 */ /* 0x0001e2000c10190e */
[----:B------:R-:W-:Y:S02]  /*3010*/  IADD3 R39, P1, PT, R24, UR4, RZ ;  /* 0x0000000418277c10 */ /* 0x000fe4000ff3e0ff */
[----:B------:R-:W-:Y:S02]  /*3020*/  IADD3 R26, PT, PT, R0, 0x4, RZ ;  /* 0x00000004001a7810 */ /* 0x000fe40007ffe0ff */
[----:B------:R-:W-:Y:S02]  /*3030*/  IADD3 R37, P2, PT, R21, UR4, RZ ;  /* 0x0000000415257c10 */ /* 0x000fe4000ff5e0ff */
[----:B------:R-:W-:-:S02]  /*3040*/  LEA.HI.X R45, R36, UR7, R41, 0x2, P0 ;  /* 0x00000007242d7c11 */ /* 0x000fc400080f1429 */
[----:B------:R-:W-:Y:S02]  /*3050*/  LEA.HI.X.SX32 R46, R24, RZ, 0x1, P1 ;  /* 0x000000ff182e7211 */ /* 0x000fe400008f0eff */
[C---:B------:R-:W-:Y:S01]  /*3060*/  IADD3 R28, P3, PT, R26.reuse, UR4, RZ ;  /* 0x000000041a1c7c10 */ /* 0x040fe2000ff7e0ff */
[----:B------:R-:W-:Y:S01]  /*3070*/  STG.E desc[UR14][R44.64], R23 ;  /* 0x000000172c007986 */ /* 0x000fe2000c10190e */
[----:B------:R-:W-:Y:S02]  /*3080*/  LEA.HI.X.SX32 R24, R21, RZ, 0x1, P2 ;  /* 0x000000ff15187211 */ /* 0x000fe400010f0eff */
[----:B------:R-:W-:Y:S01]  /*3090*/  LEA R36, P1, R37, UR6, 0x2 ;  /* 0x0000000625247c11 */ /* 0x000fe2000f8210ff */
[----:B------:R0:W-:Y:S01]  /*30a0*/  STG.E desc[UR14][R44.64+0x4], R27 ;  /* 0x0000041b2c007986 */ /* 0x0001e2000c10190e */
[----:B------:R-:W-:Y:S02]  /*30b0*/  LEA R38, P0, R39, UR6, 0x2 ;  /* 0x0000000627267c11 */ /* 0x000fe4000f8010ff */
[----:B-1----:R-:W-:-:S02]  /*30c0*/  LEA.HI.X.SX32 R19, R26, RZ, 0x1, P3 ;  /* 0x000000ff1a137211 */ /* 0x002fc400018f0eff */
[----:B------:R-:W-:Y:S02]  /*30d0*/  LEA R18, P2, R28, UR6, 0x2 ;  /* 0x000000061c127c11 */ /* 0x000fe4000f8410ff */
[----:B------:R-:W-:Y:S02]  /*30e0*/  LEA.HI.X R37, R37, UR7, R24, 0x2, P1 ;  /* 0x0000000725257c11 */ /* 0x000fe400088f1418 */
[C---:B------:R-:W-:Y:S02]  /*30f0*/  IADD3 R21, PT, PT, R0.reuse, 0x5, RZ ;  /* 0x0000000500157810 */ /* 0x040fe40007ffe0ff */
[----:B------:R-:W-:Y:S02]  /*3100*/  IADD3 R24, PT, PT, R0, 0x6, RZ ;  /* 0x0000000600187810 */ /* 0x000fe40007ffe0ff */
[----:B------:R-:W-:Y:S02]  /*3110*/  LEA.HI.X R39, R39, UR7, R46, 0x2, P0 ;  /* 0x0000000727277c11 */ /* 0x000fe400080f142e */
[----:B------:R-:W-:-:S02]  /*3120*/  LEA.HI.X R19, R28, UR7, R19, 0x2, P2 ;  /* 0x000000071c137c11 */ /* 0x000fc400090f1413 */
[C---:B------:R-:W-:Y:S01]  /*3130*/  IADD3 R41, P0, PT, R21.reuse, UR4, RZ ;  /* 0x0000000415297c10 */ /* 0x040fe2000ff1e0ff */
[----:B------:R1:W-:Y:S01]  /*3140*/  STG.E desc[UR14][R38.64], R57 ;  /* 0x0000003926007986 */ /* 0x0003e2000c10190e */
[----:B------:R-:W-:Y:S02]  /*3150*/  IADD3 R28, P1, PT, R24, UR4, RZ ;  /* 0x00000004181c7c10 */ /* 0x000fe4000ff3e0ff */
[C---:B------:R-:W-:Y:S01]  /*3160*/  IADD3 R26, PT, PT, R0.reuse, 0x7, RZ ;  /* 0x00000007001a7810 */ /* 0x040fe20007ffe0ff */
[----:B------:R1:W-:Y:S01]  /*3170*/  STG.E desc[UR14][R36.64], R65 ;  /* 0x0000004124007986 */ /* 0x0003e2000c10190e */
[----:B------:R-:W-:Y:S02]  /*3180*/  IADD3 R0, PT, PT, R0, UR5, RZ ;  /* 0x0000000500007c10 */ /* 0x000fe4000fffe0ff */
[----:B------:R-:W-:Y:S01]  /*3190*/  LEA.HI.X.SX32 R76, R21, RZ, 0x1, P0 ;  /* 0x000000ff154c7211 */ /* 0x000fe200000f0eff */
[----:B------:R1:W-:Y:S01]  /*31a0*/  STG.E desc[UR14][R18.64], R79 ;  /* 0x0000004f12007986 */ /* 0x0003e2000c10190e */
[----:B------:R-:W-:-:S02]  /*31b0*/  LEA.HI.X.SX32 R21, R24, RZ, 0x1, P1 ;  /* 0x000000ff18157211 */ /* 0x000fc400008f0eff */
[C---:B------:R-:W-:Y:S02]  /*31c0*/  LEA R84, P0, R41.reuse, UR6, 0x2 ;  /* 0x0000000629547c11 */ /* 0x040fe4000f8010ff */
[----:B------:R-:W-:Y:S02]  /*31d0*/  LEA R46, P1, R28, UR6, 0x2 ;  /* 0x000000061c2e7c11 */ /* 0x000fe4000f8210ff */
[----:B--2---:R-:W-:Y:S02]  /*31e0*/  IADD3 R17, P2, PT, R26, UR4, RZ ;  /* 0x000000041a117c10 */ /* 0x004fe4000ff5e0ff */
[----:B---3--:R-:W-:Y:S02]  /*31f0*/  IADD3 R11, P3, PT, R0, UR4, RZ ;  /* 0x00000004000b7c10 */ /* 0x008fe4000ff7e0ff */
[----:B------:R-:W-:Y:S02]  /*3200*/  LEA.HI.X R85, R41, UR7, R76, 0x2, P0 ;  /* 0x0000000729557c11 */ /* 0x000fe400080f144c */
[----:B------:R-:W-:-:S02]  /*3210*/  LEA.HI.X R47, R28, UR7, R21, 0x2, P1 ;  /* 0x000000071c2f7c11 */ /* 0x000fc400088f1415 */
[----:B------:R-:W-:Y:S01]  /*3220*/  LEA.HI.X.SX32 R26, R26, RZ, 0x1, P2 ;  /* 0x000000ff1a1a7211 */ /* 0x000fe200010f0eff */
[----:B------:R2:W-:Y:S01]  /*3230*/  STG.E desc[UR14][R84.64], R86 ;  /* 0x0000005654007986 */ /* 0x0005e2000c10190e */
[----:B------:R-:W-:Y:S02]  /*3240*/  LEA R16, P0, R17, UR6, 0x2 ;  /* 0x0000000611107c11 */ /* 0x000fe4000f8010ff */
[----:B------:R-:W-:Y:S01]  /*3250*/  LEA.HI.X.SX32 R24, R0, RZ, 0x1, P3 ;  /* 0x000000ff00187211 */ /* 0x000fe200018f0eff */
[----:B------:R3:W-:Y:S01]  /*3260*/  STG.E desc[UR14][R46.64], R77 ;  /* 0x0000004d2e007986 */ /* 0x0007e2000c10190e */
[----:B------:R-:W-:Y:S02]  /*3270*/  LEA R10, P1, R11, UR6, 0x2 ;  /* 0x000000060b0a7c11 */ /* 0x000fe4000f8210ff */
[----:B------:R-:W-:Y:S02]  /*3280*/  LEA.HI.X R17, R17, UR7, R26, 0x2, P0 ;  /* 0x0000000711117c11 */ /* 0x000fe400080f141a */
[----:B------:R-:W-:-:S02]  /*3290*/  LEA.HI.X R11, R11, UR7, R24, 0x2, P1 ;  /* 0x000000070b0b7c11 */ /* 0x000fc400088f1418 */
[C---:B------:R-:W-:Y:S01]  /*32a0*/  IADD3 R24, PT, PT, R0.reuse, 0x1, RZ ;  /* 0x0000000100187810 */ /* 0x040fe20007ffe0ff */
[----:B------:R3:W-:Y:S01]  /*32b0*/  STG.E desc[UR14][R16.64], R22 ;  /* 0x0000001610007986 */ /* 0x0007e2000c10190e */
[----:B------:R-:W-:Y:S02]  /*32c0*/  IADD3 R26, PT, PT, R0, 0x2, RZ ;  /* 0x00000002001a7810 */ /* 0x000fe40007ffe0ff */
[----:B------:R-:W-:Y:S01]  /*32d0*/  IADD3 R49, P0, PT, R24, UR4, RZ ;  /* 0x0000000418317c10 */ /* 0x000fe2000ff1e0ff */
[----:B------:R3:W-:Y:S01]  /*32e0*/  STG.E desc[UR14][R10.64], R48 ;  /* 0x000000300a007986 */ /* 0x0007e2000c10190e */
[----:B------:R-:W-:Y:S02]  /*32f0*/  IADD3 R41, P1, PT, R26, UR4, RZ ;  /* 0x000000041a297c10 */ /* 0x000fe4000ff3e0ff */
[----:B------:R-:W-:Y:S02]  /*3300*/  IADD3 R21, PT, PT, R0, 0x4, RZ ;  /* 0x0000000400157810 */ /* 0x000fe40007ffe0ff */
[----:B------:R-:W-:-:S02]  /*3310*/  LEA.HI.X.SX32 R24, R24, RZ, 0x1, P0 ;  /* 0x000000ff18187211 */ /* 0x000fc400000f0eff */
[----:B------:R-:W-:Y:S02]  /*3320*/  LEA.HI.X.SX32 R26, R26, RZ, 0x1, P1 ;  /* 0x000000ff1a1a7211 */ /* 0x000fe400008f0eff */
[----:B------:R-:W-:Y:S02]  /*3330*/  LEA R96, P0, R49, UR6, 0x2 ;  /* 0x0000000631607c11 */ /* 0x000fe4000f8010ff */
[----:B----4-:R-:W-:Y:S02]  /*3340*/  LEA R8, P1, R41, UR6, 0x2 ;  /* 0x0000000629087c11 */ /* 0x010fe4000f8210ff */
[----:B------:R-:W-:Y:S02]  /*3350*/  IADD3 R28, PT, PT, R0, 0x3, RZ ;  /* 0x00000003001c7810 */ /* 0x000fe40007ffe0ff */
[----:B-----5:R-:W-:Y:S02]  /*3360*/  IADD3 R3, P3, PT, R21, UR4, RZ ;  /* 0x0000000415037c10 */ /* 0x020fe4000ff7e0ff */
[----:B------:R-:W-:-:S02]  /*3370*/  LEA.HI.X R97, R49, UR7, R24, 0x2, P0 ;  /* 0x0000000731617c11 */ /* 0x000fc400080f1418 */
[----:B------:R-:W-:Y:S02]  /*3380*/  LEA.HI.X R9, R41, UR7, R26, 0x2, P1 ;  /* 0x0000000729097c11 */ /* 0x000fe400088f141a */
[C---:B------:R-:W-:Y:S01]  /*3390*/  IADD3 R5, P2, PT, R28.reuse, UR4, RZ ;  /* 0x000000041c057c10 */ /* 0x040fe2000ff5e0ff */
[----:B------:R4:W-:Y:S01]  /*33a0*/  STG.E desc[UR14][R96.64], R52 ;  /* 0x0000003460007986 */ /* 0x0009e2000c10190e */
[----:B------:R-:W-:Y:S02]  /*33b0*/  LEA.HI.X.SX32 R24, R21, RZ, 0x1, P3 ;  /* 0x000000ff15187211 */ /* 0x000fe400018f0eff */
[----:B------:R-:W-:Y:S01]  /*33c0*/  LEA R2, P1, R3, UR6, 0x2 ;  /* 0x0000000603027c11 */ /* 0x000fe2000f8210ff */
[----:B------:R5:W-:Y:S01]  /*33d0*/  STG.E desc[UR14][R8.64], R60 ;  /* 0x0000003c08007986 */ /* 0x000be2000c10190e */
[----:B------:R-:W-:Y:S02]  /*33e0*/  LEA.HI.X.SX32 R28, R28, RZ, 0x1, P2 ;  /* 0x000000ff1c1c7211 */ /* 0x000fe400010f0eff */
[----:B------:R-:W-:-:S02]  /*33f0*/  LEA R4, P0, R5, UR6, 0x2 ;  /* 0x0000000605047c11 */ /* 0x000fc4000f8010ff */
[----:B------:R-:W-:Y:S02]  /*3400*/  LEA.HI.X R3, R3, UR7, R24, 0x2, P1 ;  /* 0x0000000703037c11 */ /* 0x000fe400088f1418 */
[C---:B------:R-:W-:Y:S02]  /*3410*/  IADD3 R24, PT, PT, R0.reuse, 0x5, RZ ;  /* 0x0000000500187810 */ /* 0x040fe40007ffe0ff */
[----:B------:R-:W-:Y:S02]  /*3420*/  LEA.HI.X R5, R5, UR7, R28, 0x2, P0 ;  /* 0x0000000705057c11 */ /* 0x000fe400080f141c */
[----:B------:R-:W-:Y:S02]  /*3430*/  IADD3 R26, PT, PT, R0, 0x6, RZ ;  /* 0x00000006001a7810 */ /* 0x000fe40007ffe0ff */
[----:B------:R-:W-:Y:S01]  /*3440*/  IADD3 R49, P0, PT, R24, UR4, RZ ;  /* 0x0000000418317c10 */ /* 0x000fe2000ff1e0ff */
[----:B------:R5:W-:Y:S01]  /*3450*/  STG.E desc[UR14][R4.64], R68 ;  /* 0x0000004404007986 */ /* 0x000be2000c10190e */
[----:B------:R-:W-:-:S02]  /*3460*/  IADD3 R41, P1, PT, R26, UR4, RZ ;  /* 0x000000041a297c10 */ /* 0x000fc4000ff3e0ff */
[----:B------:R-:W-:Y:S01]  /*3470*/  LEA.HI.X.SX32 R24, R24, RZ, 0x1, P0 ;  /* 0x000000ff18187211 */ /* 0x000fe200000f0eff */
[----:B------:R5:W-:Y:S01]  /*3480*/  STG.E desc[UR14][R2.64], R92 ;  /* 0x0000005c02007986 */ /* 0x000be2000c10190e */
[C---:B------:R-:W-:Y:S02]  /*3490*/  IADD3 R28, PT, PT, R0.reuse, 0x7, RZ ;  /* 0x00000007001c7810 */ /* 0x040fe40007ffe0ff */
[----:B------:R-:W-:Y:S02]  /*34a0*/  LEA R70, P0, R49, UR6, 0x2 ;  /* 0x0000000631467c11 */ /* 0x000fe4000f8010ff */
[----:B------:R-:W-:Y:S02]  /*34b0*/  IADD3 R0, PT, PT, R0, UR5, RZ ;  /* 0x0000000500007c10 */ /* 0x000fe4000fffe0ff */
[----:B------:R-:W-:Y:S02]  /*34c0*/  LEA.HI.X.SX32 R34, R26, RZ, 0x1, P1 ;  /* 0x000000ff1a227211 */ /* 0x000fe400008f0eff */
[----:B------:R-:W-:-:S02]  /*34d0*/  LEA R32, P1, R41, UR6, 0x2 ;  /* 0x0000000629207c11 */ /* 0x000fc4000f8210ff */
[----:B------:R-:W-:Y:S02]  /*34e0*/  LEA.HI.X R71, R49, UR7, R24, 0x2, P0 ;  /* 0x0000000731477c11 */ /* 0x000fe400080f1418 */
[----:B------:R-:W-:Y:S02]  /*34f0*/  IADD3 R24, P3, PT, R0, UR4, RZ ;  /* 0x0000000400187c10 */ /* 0x000fe4000ff7e0ff */
[----:B------:R-:W-:Y:S01]  /*3500*/  LEA.HI.X R33, R41, UR7, R34, 0x2, P1 ;  /* 0x0000000729217c11 */ /* 0x000fe200088f1422 */
[----:B------:R-:W-:Y:S01]  /*3510*/  STG.E desc[UR14][R70.64], R90 ;  /* 0x0000005a46007986 */ /* 0x000fe2000c10190e */
[----:B------:R-:W-:Y:S02]  /*3520*/  IADD3 R26, P2, PT, R28, UR4, RZ ;  /* 0x000000041c1a7c10 */ /* 0x000fe4000ff5e0ff */
[----:B------:R-:W-:Y:S01]  /*3530*/  LEA.HI.X.SX32 R35, R0, RZ, 0x1, P3 ;  /* 0x000000ff00237211 */ /* 0x000fe200018f0eff */
[----:B------:R5:W-:Y:S01]  /*3540*/  STG.E desc[UR14][R32.64], R29 ;  /* 0x0000001d20007986 */ /* 0x000be2000c10190e */
[----:B------:R-:W-:-:S02]  /*3550*/  LEA R34, P1, R24, UR6, 0x2 ;  /* 0x0000000618227c11 */ /* 0x000fc4000f8210ff */
[----:B0-----:R-:W-:Y:S02]  /*3560*/  LEA.HI.X.SX32 R31, R28, RZ, 0x1, P2 ;  /* 0x000000ff1c1f7211 */ /* 0x001fe400010f0eff */
[----:B------:R-:W-:Y:S02]  /*3570*/  LEA R30, P0, R26, UR6, 0x2 ;  /* 0x000000061a1e7c11 */ /* 0x000fe4000f8010ff */
[----:B------:R-:W-:Y:S02]  /*3580*/  LEA.HI.X R35, R24, UR7, R35, 0x2, P1 ;  /* 0x0000000718237c11 */ /* 0x000fe400088f1423 */
[----:B------:R-:W-:Y:S02]  /*3590*/  IADD3 R21, PT, PT, R21, UR5, RZ ;  /* 0x0000000515157c10 */ /* 0x000fe4000fffe0ff */
[----:B------:R-:W-:Y:S02]  /*35a0*/  IADD3 R24, PT, PT, R0, 0x5, RZ ;  /* 0x0000000500187810 */ /* 0x000fe40007ffe0ff */
[----:B------:R-:W-:-:S02]  /*35b0*/  LEA.HI.X R31, R26, UR7, R31, 0x2, P0 ;  /* 0x000000071a1f7c11 */ /* 0x000fc400080f141f */
[C---:B------:R-:W-:Y:S02]  /*35c0*/  IADD3 R49, P0, PT, R21.reuse, UR4, RZ ;  /* 0x0000000415317c10 */ /* 0x040fe4000ff1e0ff */
[----:B------:R-:W-:Y:S01]  /*35d0*/  IADD3 R41, P1, PT, R24, UR4, RZ ;  /* 0x0000000418297c10 */ /* 0x000fe2000ff3e0ff */
[----:B------:R0:W-:Y:S01]  /*35e0*/  STG.E desc[UR14][R30.64], R20 ;  /* 0x000000141e007986 */ /* 0x0001e2000c10190e */
[----:B------:R-:W-:Y:S02]  /*35f0*/  IADD3 R26, PT, PT, R0, 0x6, RZ ;  /* 0x00000006001a7810 */ /* 0x000fe40007ffe0ff */
[----:B------:R-:W-:Y:S01]  /*3600*/  LEA.HI.X.SX32 R54, R21, RZ, 0x1, P0 ;  /* 0x000000ff15367211 */ /* 0x000fe200000f0eff */
[----:B------:R0:W-:Y:S01]  /*3610*/  STG.E desc[UR14][R34.64], R43 ;  /* 0x0000002b22007986 */ /* 0x0001e2000c10190e */
[----:B------:R-:W-:Y:S02]  /*3620*/  LEA.HI.X.SX32 R24, R24, RZ, 0x1, P1 ;  /* 0x000000ff18187211 */ /* 0x000fe400008f0eff */
[----:B------:R-:W-:Y:S01]  /*3630*/  LEA R82, P0, R49, UR6, 0x2 ;  /* 0x0000000631527c11 */ /* 0x000fe2000f8010ff */
[----:B------:R0:W-:Y:S01]  /*3640*/  STG.E desc[UR14][R34.64+0x4], R81 ;  /* 0x0000045122007986 */ /* 0x0001e2000c10190e */
[----:B------:R-:W-:-:S02]  /*3650*/  LEA R44, P1, R41, UR6, 0x2 ;  /* 0x00000006292c7c11 */ /* 0x000fc4000f8210ff */
[----:B------:R-:W-:Y:S01]  /*3660*/  IADD3 R28, PT, PT, R0, 0x7, RZ ;  /* 0x00000007001c7810 */ /* 0x000fe20007ffe0ff */
[----:B------:R-:W-:Y:S01]  /*3670*/  STG.E desc[UR14][R34.64+0x8], R53 ;  /* 0x0000083522007986 */ /* 0x000fe2000c10190e */
[----:B------:R-:W-:Y:S02]  /*3680*/  IADD3 R23, P2, PT, R26, UR4, RZ ;  /* 0x000000041a177c10 */ /* 0x000fe4000ff5e0ff */
[----:B------:R-:W-:Y:S01]  /*3690*/  LEA.HI.X R83, R49, UR7, R54, 0x2, P0 ;  /* 0x0000000731537c11 */ /* 0x000fe200080f1436 */
[----:B------:R0:W-:Y:S01]  /*36a0*/  STG.E desc[UR14][R34.64+0xc], R63 ;  /* 0x00000c3f22007986 */ /* 0x0001e2000c10190e */
[----:B------:R-:W-:Y:S02]  /*36b0*/  LEA.HI.X R45, R41, UR7, R24, 0x2, P1 ;  /* 0x00000007292d7c11 */ /* 0x000fe400088f1418 */
[----:B------:R-:W-:Y:S01]  /*36c0*/  IADD3 R21, P3, PT, R28, UR4, RZ ;  /* 0x000000041c157c10 */ /* 0x000fe2000ff7e0ff */
[----:B------:R-:W-:Y:S01]  /*36d0*/  STG.E desc[UR14][R82.64], R95 ;  /* 0x0000005f52007986 */ /* 0x000fe2000c10190e */
[----:B------:R-:W-:-:S02]  /*36e0*/  LEA.HI.X.SX32 R24, R26, RZ, 0x1, P2 ;  /* 0x000000ff1a187211 */ /* 0x000fc400010f0eff */
[----:B-1----:R-:W-:Y:S01]  /*36f0*/  LEA R38, P0, R23, UR6, 0x2 ;  /* 0x0000000617267c11 */ /* 0x002fe2000f8010ff */
[----:B------:R-:W-:Y:S01]  /*3700*/  STG.E desc[UR14][R44.64], R6 ;  /* 0x000000062c007986 */ /* 0x000fe2000c10190e */
[----:B------:R-:W-:Y:S02]  /*3710*/  IADD3 R0, PT, PT, R0, UR5, RZ ;  /* 0x0000000500007c10 */ /* 0x000fe4000fffe0ff */
[----:B------:R-:W-:Y:S02]  /*3720*/  LEA.HI.X.SX32 R28, R28, RZ, 0x1, P3 ;  /* 0x000000ff1c1c7211 */ /* 0x000fe400018f0eff */
[----:B------:R-:W-:Y:S02]  /*3730*/  LEA R26, P1, R21, UR6, 0x2 ;  /* 0x00000006151a7c11 */ /* 0x000fe4000f8210ff */
[----:B------:R-:W-:Y:S02]  /*3740*/  LEA.HI.X R39, R23, UR7, R24, 0x2, P0 ;  /* 0x0000000717277c11 */ /* 0x000fe400080f1418 */
[----:B------:R-:W-:-:S02]  /*3750*/  IADD3 R23, PT, PT, R0, 0x1, RZ ;  /* 0x0000000100177810 */ /* 0x000fc40007ffe0ff */
[----:B------:R-:W-:Y:S01]  /*3760*/  LEA.HI.X R27, R21, UR7, R28, 0x2, P1 ;  /* 0x00000007151b7c11 */ /* 0x000fe200088f141c */
[----:B------:R-:W-:Y:S01]  /*3770*/  STG.E desc[UR14][R38.64], R7 ;  /* 0x0000000726007986 */ /* 0x000fe2000c10190e */
[C---:B------:R-:W-:Y:S02]  /*3780*/  IADD3 R49, P0, PT, R0.reuse, UR4, RZ ;  /* 0x0000000400317c10 */ /* 0x040fe4000ff1e0ff */
[C---:B------:R-:W-:Y:S01]  /*3790*/  IADD3 R28, P1, PT, R23.reuse, UR4, RZ ;  /* 0x00000004171c7c10 */ /* 0x040fe2000ff3e0ff */
[----:B------:R-:W-:Y:S01]  /*37a0*/  STG.E desc[UR14][R26.64], R94 ;  /* 0x0000005e1a007986 */ /* 0x000fe2000c10190e */
[C---:B------:R-:W-:Y:S02]  /*37b0*/  IADD3 R21, PT, PT, R0.reuse, 0x2, RZ ;  /* 0x0000000200157810 */ /* 0x040fe40007ffe0ff */
[----:B------:R-:W-:Y:S02]  /*37c0*/  LEA.HI.X.SX32 R54, R0, RZ, 0x1, P0 ;  /* 0x000000ff00367211 */ /* 0x000fe400000f0eff */
[----:B------:R-:W-:-:S02]  /*37d0*/  LEA.HI.X.SX32 R41, R23, RZ, 0x1, P1 ;  /* 0x000000ff17297211 */ /* 0x000fc400008f0eff */
[----:B------:R-:W-:Y:S02]  /*37e0*/  LEA R102, P0, R49, UR6, 0x2 ;  /* 0x0000000631667c11 */ /* 0x000fe4000f8010ff */
[----:B------:R-:W-:Y:S02]  /*37f0*/  LEA R98, P1, R28, UR6, 0x2 ;  /* 0x000000061c627c11 */ /* 0x000fe4000f8210ff */
[----:B------:R-:W-:Y:S02]  /*3800*/  IADD3 R23, P2, PT, R21, UR4, RZ ;  /* 0x0000000415177c10 */ /* 0x000fe4000ff5e0ff */
[----:B------:R-:W-:Y:S02]  /*3810*/  IADD3 R24, PT, PT, R0, 0x3, RZ ;  /* 0x0000000300187810 */ /* 0x000fe40007ffe0ff */
[----:B------:R-:W-:Y:S02]  /*3820*/  LEA.HI.X R103, R49, UR7, R54, 0x2, P0 ;  /* 0x0000000731677c11 */ /* 0x000fe400080f1436 */
[----:B------:R-:W-:-:S02]  /*3830*/  LEA.HI.X R99, R28, UR7, R41, 0x2, P1 ;  /* 0x000000071c637c11 */ /* 0x000fc400088f1429 */
[----:B------:R-:W-:Y:S01]  /*3840*/  LEA.HI.X.SX32 R28, R21, RZ, 0x1, P2 ;  /* 0x000000ff151c7211 */ /* 0x000fe200010f0eff */
[----:B------:R-:W-:Y:S01]  /*3850*/  STG.E desc[UR14][R102.64], R100 ;  /* 0x0000006466007986 */ /* 0x000fe2000c10190e */
[C---:B------:R-:W-:Y:S02]  /*3860*/  LEA R36, P0, R23.reuse, UR6, 0x2 ;  /* 0x0000000617247c11 */ /* 0x040fe4000f8010ff */
[----:B------:R-:W-:Y:S01]  /*3870*/  IADD3 R19, P3, PT, R24, UR4, RZ ;  /* 0x0000000418137c10 */ /* 0x000fe2000ff7e0ff */
[----:B------:R-:W-:Y:S01]  /*3880*/  STG.E desc[UR14][R98.64], R50 ;  /* 0x0000003262007986 */ /* 0x000fe2000c10190e */
[----:B------:R-:W-:Y:S02]  /*3890*/  LEA.HI.X R37, R23, UR7, R28, 0x2, P0 ;  /* 0x0000000717257c11 */ /* 0x000fe400080f141c */
[----:B------:R-:W-:Y:S02]  /*38a0*/  IADD3 R23, PT, PT, R0, 0x4, RZ ;  /* 0x0000000400177810 */ /* 0x000fe40007ffe0ff */
[----:B------:R-:W-:Y:S01]  /*38b0*/  LEA.HI.X.SX32 R24, R24, RZ, 0x1, P3 ;  /* 0x000000ff18187211 */ /* 0x000fe200018f0eff */
[----:B------:R-:W-:Y:S01]  /*38c0*/  STG.E desc[UR14][R36.64], R58 ;  /* 0x0000003a24007986 */ /* 0x000fe2000c10190e */
[----:B------:R-:W-:-:S02]  /*38d0*/  LEA R18, P1, R19, UR6, 0x2 ;  /* 0x0000000613127c11 */ /* 0x000fc4000f8210ff */
[----:B------:R-:W-:Y:S02]  /*38e0*/  IADD3 R49, P0, PT, R23, UR4, RZ ;  /* 0x0000000417317c10 */ /* 0x000fe4000ff1e0ff */
[----:B------:R-:W-:Y:S02]  /*38f0*/  LEA.HI.X R19, R19, UR7, R24, 0x2, P1 ;  /* 0x0000000713137c11 */ /* 0x000fe400088f1418 */
[C---:B------:R-:W-:Y:S02]  /*3900*/  IADD3 R28, PT, PT, R0.reuse, 0x6, RZ ;  /* 0x00000006001c7810 */ /* 0x040fe40007ffe0ff */
[C---:B------:R-:W-:Y:S01]  /*3910*/  IADD3 R24, PT, PT, R0.reuse, 0x5, RZ ;  /* 0x0000000500187810 */ /* 0x040fe20007ffe0ff */
[----:B------:R-:W-:Y:S01]  /*3920*/  STG.E desc[UR14][R18.64], R66 ;  /* 0x0000004212007986 */ /* 0x000fe2000c10190e */
[----:B------:R-:W-:Y:S02]  /*3930*/  IADD3 R41, PT, PT, R0, 0x7, RZ ;  /* 0x0000000700297810 */ /* 0x000fe40007ffe0ff */
[----:B------:R-:W-:-:S02]  /*3940*/  LEA.HI.X.SX32 R54, R23, RZ, 0x1, P0 ;  /* 0x000000ff17367211 */ /* 0x000fc400000f0eff */
[----:B--2---:R-:W-:Y:S02]  /*3950*/  LEA R84, P0, R49, UR6, 0x2 ;  /* 0x0000000631547c11 */ /* 0x004fe4000f8010ff */
[----:B---3--:R-:W-:Y:S02]  /*3960*/  IADD3 R47, P2, PT, R28, UR4, RZ ;  /* 0x000000041c2f7c10 */ /* 0x008fe4000ff5e0ff */
[----:B------:R-:W-:Y:S02]  /*3970*/  IADD3 R23, P1, PT, R24, UR4, RZ ;  /* 0x0000000418177c10 */ /* 0x000fe4000ff3e0ff */
[----:B------:R-:W-:Y:S02]  /*3980*/  IADD3 R46, P3, PT, R41, UR4, RZ ;  /* 0x00000004292e7c10 */ /* 0x000fe4000ff7e0ff */
[----:B------:R-:W-:Y:S02]  /*3990*/  LEA.HI.X R85, R49, UR7, R54, 0x2, P0 ;  /* 0x0000000731557c11 */ /* 0x000fe400080f1436 */
[----:B------:R-:W-:-:S02]  /*39a0*/  LEA.HI.X.SX32 R28, R28, RZ, 0x1, P2 ;  /* 0x000000ff1c1c7211 */ /* 0x000fc400010f0eff */
[----:B------:R-:W-:Y:S01]  /*39b0*/  LEA.HI.X.SX32 R24, R24, RZ, 0x1, P1 ;  /* 0x000000ff18187211 */ /* 0x000fe200008f0eff */
[----:B------:R-:W-:Y:S01]  /*39c0*/  STG.E desc[UR14][R84.64], R12 ;  /* 0x0000000c54007986 */ /* 0x000fe2000c10190e */
[----:B------:R-:W-:Y:S02]  /*39d0*/  LEA.HI.X.SX32 R41, R41, RZ, 0x1, P3 ;  /* 0x000000ff29297211 */ /* 0x000fe400018f0eff */
[----:B------:R-:W-:Y:S02]  /*39e0*/  LEA R22, P0, R23, UR6, 0x2 ;  /* 0x0000000617167c11 */ /* 0x000fe4000f8010ff */
[----:B------:R-:W-:Y:S02]  /*39f0*/  LEA R10, P2, R46, UR6, 0x2 ;  /* 0x000000062e0a7c11 */ /* 0x000fe4000f8410ff */
[----:B------:R-:W-:Y:S02]  /*3a00*/  IADD3 R0, PT, PT, R0, UR5, RZ ;  /* 0x0000000500007c10 */ /* 0x000fe4000fffe0ff */
[----:B------:R-:W-:-:S02]  /*3a10*/  LEA R16, P1, R47, UR6, 0x2 ;  /* 0x000000062f107c11 */ /* 0x000fc4000f8210ff */
[----:B------:R-:W-:Y:S02]  /*3a20*/  LEA.HI.X R23, R23, UR7, R24, 0x2, P0 ;  /* 0x0000000717177c11 */ /* 0x000fe400080f1418 */
[----:B------:R-:W-:Y:S02]  /*3a30*/  LEA.HI.X R11, R46, UR7, R41, 0x2, P2 ;  /* 0x000000072e0b7c11 */ /* 0x000fe400090f1429 */
[C---:B------:R-:W-:Y:S01]  /*3a40*/  IADD3 R46, P0, PT, R0.reuse, UR4, RZ ;  /* 0x00000004002e7c10 */ /* 0x040fe2000ff1e0ff */
[----:B------:R-:W-:Y:S01]  /*3a50*/  STG.E desc[UR14][R22.64], R93 ;  /* 0x0000005d16007986 */ /* 0x000fe2000c10190e */
[----:B------:R-:W-:Y:S02]  /*3a60*/  IADD3 R21, PT, PT, R21, UR5, RZ ;  /* 0x0000000515157c10 */ /* 0x000fe4000fffe0ff */
[----:B------:R-:W-:Y:S02]  /*3a70*/  IADD3 R24, PT, PT, R0, 0x3, RZ ;  /* 0x0000000300187810 */ /* 0x000fe40007ffe0ff */
[----:B------:R-:W-:-:S02]  /*3a80*/  LEA.HI.X R17, R47, UR7, R28, 0x2, P1 ;  /* 0x000000072f117c11 */ /* 0x000fc400088f141c */
[----:B------:R-:W-:Y:S02]  /*3a90*/  LEA.HI.X.SX32 R47, R0, RZ, 0x1, P0 ;  /* 0x000000ff002f7211 */ /* 0x000fe400000f0eff */
[----:B------:R-:W-:Y:S01]  /*3aa0*/  LEA R76, P0, R46, UR6, 0x2 ;  /* 0x000000062e4c7c11 */ /* 0x000fe2000f8010ff */
[----:B------:R-:W-:Y:S01]  /*3ab0*/  STG.E desc[UR14][R16.64], R91 ;  /* 0x0000005b10007986 */ /* 0x000fe2000c10190e */
[C---:B------:R-:W-:Y:S02]  /*3ac0*/  IADD3 R41, P1, PT, R21.reuse, UR4, RZ ;  /* 0x0000000415297c10 */ /* 0x040fe4000ff3e0ff */
[----:B------:R-:W-:Y:S01]  /*3ad0*/  IADD3 R28, P2, PT, R24, UR4, RZ ;  /* 0x00000004181c7c10 */ /* 0x000fe2000ff5e0ff */
[----:B------:R-:W-:Y:S01]  /*3ae0*/  STG.E desc[UR14][R10.64], R89 ;  /* 0x000000590a007986 */ /* 0x000fe2000c10190e */
[----:B------:R-:W-:Y:S02]  /*3af0*/  LEA.HI.X R77, R46, UR7, R47, 0x2, P0 ;  /* 0x000000072e4d7c11 */ /* 0x000fe400080f142f */
[----:B------:R-:W-:-:S02]  /*3b00*/  LEA.HI.X.SX32 R54, R21, RZ, 0x1, P1 ;  /* 0x000000ff15367211 */ /* 0x000fc400008f0eff */
[----:B------:R-:W-:Y:S01]  /*3b10*/  LEA.HI.X.SX32 R21, R24, RZ, 0x1, P2 ;  /* 0x000000ff18157211 */ /* 0x000fe200010f0eff */
[----:B------:R-:W-:Y:S01]  /*3b20*/  STG.E desc[UR14][R76.64], R25 ;  /* 0x000000194c007986 */ /* 0x000fe2000c10190e */
[C---:B------:R-:W-:Y:S02]  /*3b30*/  LEA R46, P1, R28.reuse, UR6, 0x2 ;  /* 0x000000061c2e7c11 */ /* 0x040fe4000f8210ff */
[----:B------:R-:W-:Y:S01]  /*3b40*/  LEA R48, P0, R41, UR6, 0x2 ;  /* 0x0000000629307c11 */ /* 0x000fe2000f8010ff */
[----:B------:R-:W-:Y:S01]  /*3b50*/  STG.E desc[UR14][R76.64+0x4], R51 ;  /* 0x000004334c007986 */ /* 0x000fe2000c10190e */
[----:B------:R-:W-:Y:S02]  /*3b60*/  LEA.HI.X R47, R28, UR7, R21, 0x2, P1 ;  /* 0x000000071c2f7c11 */ /* 0x000fe400088f1415 */
[C---:B------:R-:W-:Y:S02]  /*3b70*/  IADD3 R21, PT, PT, R0.reuse, 0x4, RZ ;  /* 0x0000000400157810 */ /* 0x040fe40007ffe0ff */
[----:B------:R-:W-:-:S02]  /*3b80*/  IADD3 R24, PT, PT, R0, 0x5, RZ ;  /* 0x0000000500187810 */ /* 0x000fc40007ffe0ff */
[----:B------:R-:W-:Y:S02]  /*3b90*/  LEA.HI.X R49, R41, UR7, R54, 0x2, P0 ;  /* 0x0000000729317c11 */ /* 0x000fe400080f1436 */
[C---:B------:R-:W-:Y:S02]  /*3ba0*/  IADD3 R54, P0, PT, R21.reuse, UR4, RZ ;  /* 0x0000000415367c10 */ /* 0x040fe4000ff1e0ff */
[----:B----4-:R-:W-:Y:S01]  /*3bb0*/  IADD3 R52, P1, PT, R24, UR4, RZ ;  /* 0x0000000418347c10 */ /* 0x010fe2000ff3e0ff */
[----:B------:R-:W-:Y:S01]  /*3bc0*/  STG.E desc[UR14][R48.64], R61 ;  /* 0x0000003d30007986 */ /* 0x000fe2000c10190e */
[C---:B------:R-:W-:Y:S02]  /*3bd0*/  IADD3 R28, PT, PT, R0.reuse, 0x6, RZ ;  /* 0x00000006001c7810 */ /* 0x040fe40007ffe0ff */
[----:B------:R-:W-:Y:S01]  /*3be0*/  IADD3 R41, PT, PT, R0, 0x7, RZ ;  /* 0x0000000700297810 */ /* 0x000fe20007ffe0ff */
[----:B------:R-:W-:Y:S01]  /*3bf0*/  STG.E desc[UR14][R46.64], R69 ;  /* 0x000000452e007986 */ /* 0x000fe2000c10190e */
[----:B------:R-:W-:-:S02]  /*3c00*/  LEA.HI.X.SX32 R59, R21, RZ, 0x1, P0 ;  /* 0x000000ff153b7211 */ /* 0x000fc400000f0eff */
[----:B------:R-:W-:Y:S02]  /*3c10*/  LEA.HI.X.SX32 R57, R24, RZ, 0x1, P1 ;  /* 0x000000ff18397211 */ /* 0x000fe400008f0eff */
[----:B------:R-:W-:Y:S02]  /*3c20*/  LEA R96, P0, R54, UR6, 0x2 ;  /* 0x0000000636607c11 */ /* 0x000fe4000f8010ff */
[----:B-----5:R-:W-:Y:S02]  /*3c30*/  LEA R8, P1, R52, UR6, 0x2 ;  /* 0x0000000634087c11 */ /* 0x020fe4000f8210ff */
[----:B------:R-:W-:Y:S02]  /*3c40*/  IADD3 R5, P2, PT, R28, UR4, RZ ;  /* 0x000000041c057c10 */ /* 0x000fe4000ff5e0ff */
[----:B------:R-:W-:Y:S02]  /*3c50*/  IADD3 R21, P3, PT, R41, UR4, RZ ;  /* 0x0000000429157c10 */ /* 0x000fe4000ff7e0ff */
[----:B------:R-:W-:-:S02]  /*3c60*/  LEA.HI.X R97, R54, UR7, R59, 0x2, P0 ;  /* 0x0000000736617c11 */ /* 0x000fc400080f143b */
[----:B------:R-:W-:Y:S02]  /*3c70*/  LEA.HI.X R9, R52, UR7, R57, 0x2, P1 ;  /* 0x0000000734097c11 */ /* 0x000fe400088f1439 */
[----:B------:R-:W-:Y:S01]  /*3c80*/  LEA.HI.X.SX32 R28, R28, RZ, 0x1, P2 ;  /* 0x000000ff1c1c7211 */ /* 0x000fe200010f0eff */
[----:B------:R-:W-:Y:S01]  /*3c90*/  STG.E desc[UR14][R96.64], R15 ;  /* 0x0000000f60007986 */ /* 0x000fe2000c10190e */
[----:B------:R-:W-:Y:S02]  /*3ca0*/  LEA.HI.X.SX32 R24, R41, RZ, 0x1, P3 ;  /* 0x000000ff29187211 */ /* 0x000fe400018f0eff */
[----:B------:R-:W-:Y:S01]  /*3cb0*/  LEA R4, P0, R5, UR6, 0x2 ;  /* 0x0000000605047c11 */ /* 0x000fe2000f8010ff */
[----:B------:R-:W-:Y:S01]  /*3cc0*/  STG.E desc[UR14][R8.64], R14 ;  /* 0x0000000e08007986 */ /* 0x000fe2000c10190e */
[----:B------:R-:W-:Y:S02]  /*3cd0*/  LEA R2, P1, R21, UR6, 0x2 ;  /* 0x0000000615027c11 */ /* 0x000fe4000f8210ff */
[----:B------:R-:W-:-:S02]  /*3ce0*/  IADD3 R0, PT, PT, R0, UR5, RZ ;  /* 0x0000000500007c10 */ /* 0x000fc4000fffe0ff */
[----:B------:R-:W-:Y:S02]  /*3cf0*/  LEA.HI.X R5, R5, UR7, R28, 0x2, P0 ;  /* 0x0000000705057c11 */ /* 0x000fe400080f141c */
[----:B------:R-:W-:Y:S02]  /*3d00*/  LEA.HI.X R3, R21, UR7, R24, 0x2, P1 ;  /* 0x0000000715037c11 */ /* 0x000fe400088f1418 */
[C---:B------:R-:W-:Y:S01]  /*3d10*/  IADD3 R57, P0, PT, R0.reuse, UR4, RZ ;  /* 0x0000000400397c10 */ /* 0x040fe2000ff1e0ff */
[----:B------:R-:W-:Y:S01]  /*3d20*/  STG.E desc[UR14][R4.64], R13 ;  /* 0x0000000d04007986 */ /* 0x000fe2000c10190e */
[C---:B------:R-:W-:Y:S02]  /*3d30*/  IADD3 R21, PT, PT, R0.reuse, 0x1, RZ ;  /* 0x0000000100157810 */ /* 0x040fe40007ffe0ff */
[C---:B------:R-:W-:Y:S01]  /*3d40*/  IADD3 R24, PT, PT, R0.reuse, 0x2, RZ ;  /* 0x0000000200187810 */ /* 0x040fe20007ffe0ff */
[----:B------:R-:W-:Y:S01]  /*3d50*/  STG.E desc[UR14][R2.64], R87 ;  /* 0x0000005702007986 */ /* 0x000fe2000c10190e */
[----:B------:R-:W-:-:S02]  /*3d60*/  IADD3 R28, PT, PT, R0, 0x3, RZ ;  /* 0x00000003001c7810 */ /* 0x000fc40007ffe0ff */
[----:B------:R-:W-:Y:S02]  /*3d70*/  LEA.HI.X.SX32 R60, R0, RZ, 0x1, P0 ;  /* 0x000000ff003c7211 */ /* 0x000fe400000f0eff */
[----:B------:R-:W-:Y:S02]  /*3d80*/  IADD3 R54, P1, PT, R21, UR4, RZ ;  /* 0x0000000415367c10 */ /* 0x000fe4000ff3e0ff */
[----:B------:R-:W-:Y:S02]  /*3d90*/  LEA R104, P0, R57, UR6, 0x2 ;  /* 0x0000000639687c11 */ /* 0x000fe4000f8010ff */
[----:B------:R-:W-:Y:S02]  /*3da0*/  IADD3 R52, P2, PT, R24, UR4, RZ ;  /* 0x0000000418347c10 */ /* 0x000fe4000ff5e0ff */
[----:B------:R-:W-:Y:S02]  /*3db0*/  IADD3 R41, P3, PT, R28, UR4, RZ ;  /* 0x000000041c297c10 */ /* 0x000fe4000ff7e0ff */
[----:B------:R-:W-:-:S02]  /*3dc0*/  LEA.HI.X.SX32 R29, R21, RZ, 0x1, P1 ;  /* 0x000000ff151d7211 */ /* 0x000fc400008f0eff */
[----:B------:R-:W-:Y:S02]  /*3dd0*/  LEA.HI.X R105, R57, UR7, R60, 0x2, P0 ;  /* 0x0000000739697c11 */ /* 0x000fe400080f143c */
[----:B------:R-:W-:Y:S02]  /*3de0*/  LEA.HI.X.SX32 R21, R24, RZ, 0x1, P2 ;  /* 0x000000ff18157211 */ /* 0x000fe400010f0eff */
[----:B------:R-:W-:Y:S01]  /*3df0*/  LEA.HI.X.SX32 R24, R28, RZ, 0x1, P3 ;  /* 0x000000ff1c187211 */ /* 0x000fe200018f0eff */
[----:B------:R-:W-:Y:S01]  /*3e00*/  STG.E desc[UR14][R104.64], R56 ;  /* 0x0000003868007986 */ /* 0x000fe2000c10190e */
[----:B0-----:R-:W-:Y:S02]  /*3e10*/  LEA R30, P0, R54, UR6, 0x2 ;  /* 0x00000006361e7c11 */ /* 0x001fe4000f8010ff */
[----:B------:R-:W-:Y:S02]  /*3e20*/  LEA R28, P1, R52, UR6, 0x2 ;  /* 0x00000006341c7c11 */ /* 0x000fe4000f8210ff */
[----:B------:R-:W-:-:S02]  /*3e30*/  LEA R20, P2, R41, UR6, 0x2 ;  /* 0x0000000629147c11 */ /* 0x000fc4000f8410ff */
[----:B------:R-:W-:Y:S02]  /*3e40*/  LEA.HI.X R31, R54, UR7, R29, 0x2, P0 ;  /* 0x00000007361f7c11 */ /* 0x000fe400080f141d */
[----:B------:R-:W-:Y:S02]  /*3e50*/  LEA.HI.X R29, R52, UR7, R21, 0x2, P1 ;  /* 0x00000007341d7c11 */ /* 0x000fe400088f1415 */
        /* <DEDUP_REMOVED lines=8> */
[C---:B------:R-:W-:Y:S02]  /*3ee0*/  IADD3 R33, PT, PT, R0.reuse, 0x6, RZ ;  /* 0x0000000600217810 */ /* 0x040fe40007ffe0ff */
[----:B------:R-:W-:Y:S02]  /*3ef0*/  IADD3 R0, PT, PT, R0, 0x7, RZ ;  /* 0x0000000700007810 */ /* 0x000fe40007ffe0ff */
[----:B------:R-:W-:Y:S02]  /*3f00*/  LEA.HI.X.SX32 R57, R24, RZ, 0x1, P0 ;  /* 0x000000ff18397211 */ /* 0x000fe400000f0eff */
[----:B------:R-:W-:Y:S02]  /*3f10*/  LEA.HI.X.SX32 R43, R32, RZ, 0x1, P1 ;  /* 0x000000ff202b7211 */ /* 0x000fe400008f0eff */
[----:B------:R-:W-:-:S02]  /*3f20*/  LEA R80, P0, R54, UR6, 0x2 ;  /* 0x0000000636507c11 */ /* 0x000fc4000f8010ff */
[----:B------:R-:W-:Y:S02]  /*3f30*/  LEA R70, P1, R52, UR6, 0x2 ;  /* 0x0000000634467c11 */ /* 0x000fe4000f8210ff */
[C---:B------:R-:W-:Y:S02]  /*3f40*/  IADD3 R41, P2, PT, R33.reuse, UR4, RZ ;  /* 0x0000000421297c10 */ /* 0x040fe4000ff5e0ff */
[----:B------:R-:W-:Y:S02]  /*3f50*/  IADD3 R24, P3, PT, R0, UR4, RZ ;  /* 0x0000000400187c10 */ /* 0x000fe4000ff7e0ff */
[----:B------:R-:W-:Y:S02]  /*3f60*/  LEA.HI.X R81, R54, UR7, R57, 0x2, P0 ;  /* 0x0000000736517c11 */ /* 0x000fe400080f1439 */
[----:B------:R-:W-:Y:S02]  /*3f70*/  LEA.HI.X R71, R52, UR7, R43, 0x2, P1 ;  /* 0x0000000734477c11 */ /* 0x000fe400088f142b */
[----:B------:R-:W-:Y:S01]  /*3f80*/  LEA.HI.X.SX32 R52, R33, RZ, 0x1, P2 ;  /* 0x000000ff21347211 */ /* 0x000fe200010f0eff */
[----:B------:R-:W-:Y:S01]  /*3f90*/  STG.E desc[UR14][R80.64], R40 ;  /* 0x0000002850007986 */ /* 0x000fe2000c10190e */
[----:B------:R-:W-:-:S02]  /*3fa0*/  LEA R34, P0, R41, UR6, 0x2 ;  /* 0x0000000629227c11 */ /* 0x000fc4000f8010ff */
[----:B------:R-:W-:Y:S01]  /*3fb0*/  LEA.HI.X.SX32 R33, R0, RZ, 0x1, P3 ;  /* 0x000000ff00217211 */ /* 0x000fe200018f0eff */
[----:B------:R-:W-:Y:S01]  /*3fc0*/  STG.E desc[UR14][R70.64], R42 ;  /* 0x0000002a46007986 */ /* 0x000fe2000c10190e */
[C---:B------:R-:W-:Y:S02]  /*3fd0*/  LEA R32, P1, R24.reuse, UR6, 0x2 ;  /* 0x0000000618207c11 */ /* 0x040fe4000f8210ff */
[----:B------:R-:W-:Y:S02]  /*3fe0*/  LEA.HI.X R35, R41, UR7, R52, 0x2, P0 ;  /* 0x0000000729237c11 */ /* 0x000fe400080f1434 */
[----:B------:R-:W-:-:S03]  /*3ff0*/  LEA.HI.X R33, R24, UR7, R33, 0x2, P1 ;  /* 0x0000000718217c11 */ /* 0x000fc600088f1421 */
[----:B------:R-:W-:Y:S04]  /*4000*/  STG.E desc[UR14][R34.64], R55 ;  /* 0x0000003722007986 */ /* 0x000fe8000c10190e */
[----:B------:R-:W-:Y:S01]  /*4010*/  STG.E desc[UR14][R32.64], R74 ;  /* 0x0000004a20007986 */ /* 0x000fe2000c10190e */
[----:B------:R-:W-:Y:S05]  /*4020*/  EXIT ;  /* 0x000000000000794d */ /* 0x000fea0003800000 */
.L_x_5:
        /* <DEDUP_REMOVED lines=13> */
.L_x_7:


//--------------------- .nv.shared._Z23sgemm_warptiling_kernelILi128ELi128ELi16ELi64ELi32ELi16ELi4EEvPfPKfS2_iii --------------------------
	.section	.nv.shared._Z23sgemm_warptiling_kernelILi128ELi128ELi16ELi64ELi32ELi16ELi4EEvPfPKfS2_iii,"aw",@nobits
	.sectionflags	@""
	.align	16
	.zero		1024


//--------------------- .nv.shared.reserved.0     --------------------------
	.section	.nv.shared.reserved.0,"aw",@nobits
	.weak		__nv_reservedSMEM_offset_0_alias
	.size		__nv_reservedSMEM_offset_0_alias, 0, 64
	.other		__nv_reservedSMEM_offset_0_alias,@"STO_CUDA_RESERVED_SHARED STV_DEFAULT"
__nv_reservedSMEM_offset_0_alias:
	.zero		0
	.zero		64


//--------------------- .nv.shared._Z23sgemm_warptiling_kernelILi128ELi128ELi8ELi64ELi32ELi8ELi4EEvPfPKfS2_iii --------------------------
	.section	.nv.shared._Z23sgemm_warptiling_kernelILi128ELi128ELi8ELi64ELi32ELi8ELi4EEvPfPKfS2_iii,"aw",@nobits
	.sectionflags	@""
	.align	16
	.zero		1024


//--------------------- .nv.constant0._Z23sgemm_warptiling_kernelILi128ELi128ELi16ELi64ELi32ELi16ELi4EEvPfPKfS2_iii --------------------------
	.section	.nv.constant0._Z23sgemm_warptiling_kernelILi128ELi128ELi16ELi64ELi32ELi16ELi4EEvPfPKfS2_iii,"a",@progbits
	.sectionflags	@""
	.align	4
.nv.constant0._Z23sgemm_warptiling_kernelILi128ELi128ELi16ELi64ELi32ELi16ELi4EEvPfPKfS2_iii:
	.zero		932


//--------------------- .nv.constant0._Z23sgemm_warptiling_kernelILi128ELi128ELi8ELi64ELi32ELi8ELi4EEvPfPKfS2_iii --------------------------
	.section	.nv.constant0._Z23sgemm_warptiling_kernelILi128ELi128ELi8ELi64ELi32ELi8ELi4EEvPfPKfS2_iii,"a",@progbits
	.sectionflags	@""
	.align	4
.nv.constant0._Z23sgemm_warptiling_kernelILi128ELi128ELi8ELi64ELi32ELi8ELi4EEvPfPKfS2_iii:
	.zero		932


//--------------------- SYMBOLS --------------------------

	.type		.nv.reservedSmem.offset0,@object
	.size		.nv.reservedSmem.offset0,0x4
	.type		.nv.reservedSmem.cap,@object
	.size		.nv.reservedSmem.cap,0x4
